	.target	sm_90a

	.elftype	@"ET_EXEC"


//--------------------- .note.nv.tkinfo           --------------------------
	.section	.note.nv.tkinfo,"",@"SHT_NOTE"
	.sectionflags	@"SHF_NOTE_NV_TKINFO"
	.tkinfo
        /*0018*/ 	.word	0x00000002
        /*0030*/ 	.string	""
        /*0030*/ 	.string	"ptxas"
        /*0030*/ 	.string	"Cuda compilation tools, release 13.0, V13.0.88"
        /*0030*/ 	.string	"Build cuda_13.0.r13.0/compiler.36424714_0"
        /*0030*/ 	.string	"-arch sm_90a -m 64 "



//--------------------- .note.nv.cuinfo           --------------------------
	.section	.note.nv.cuinfo,"",@"SHT_NOTE"
	.sectionflags	@"SHF_NOTE_NV_CUINFO"
        /*0018*/ 	.short	0x0002
        /*001a*/ 	.short	0x005a
        /*001c*/ 	.short	0x0082
	.zero		2


//--------------------- .nv.info                  --------------------------
	.section	.nv.info,"",@"SHT_CUDA_INFO"
	.align	4


	//----- nvinfo : EIATTR_REGCOUNT
	.align		4
        /*0000*/ 	.byte	0x04, 0x2f
        /*0002*/ 	.short	(.L_15 - .L_14)
	.align		4
.L_14:
        /*0004*/ 	.word	index@(_ZN7cutlass13device_kernelINS_4gemm6kernel13GemmUniversalIN4cute5tupleIJiiiiEEENS1_10collective13CollectiveMmaINS1_34MainloopSm90TmaGmmaWarpSpecializedILi3ENS5_IJNS4_1CILi2EEENSA_ILi1EEESC_EEENS1_35KernelTmaWarpSpecializedCooperativeEEENS5_IJNSA_ILi256EEENSA_ILi64EEENSA_ILi128EEEEEENS_6half_tENS5_IJlSC_lEEESK_SL_NS4_8TiledMMAINS4_8MMA_AtomIJNS4_4SM904GMMA25MMA_64x64x16_F32F16F16_SSILNSP_5MajorE0ELSR_0ELNSP_7ScaleInE1ELSS_1EEEEEENS4_6LayoutISD_NS5_IJSC_NSA_ILi0EEESW_EEEEENS5_IJNS4_10UnderscoreESZ_SZ_EEEEENS4_13SM90_TMA_LOADENS4_14ComposedLayoutINS4_7SwizzleILi3ELi4ELi3EEENS4_18smem_ptr_flag_bitsILi16EEENSV_INS5_IJNSA_ILi8EEESH_EEENS5_IJSH_SC_EEEEEEEvNS4_8identityENS4_23SM90_TMA_LOAD_MULTICASTES1C_vS1D_EENS_8epilogue10collective6detail29Sm90TmaWarpSpecializedAdapterINS1H_15DefaultEpilogueISK_SL_SL_NS1G_6thread17LinearCombinationISK_Li1EffLNS1L_9ScaleType4KindE0ELNS_15FloatRoundStyleE2ESK_EENS1_15EpilogueDefaultEEEEEvvEEEEvNT_6ParamsE)
        /*0008*/ 	.word	0x000000a8


	//----- nvinfo : EIATTR_FRAME_SIZE
	.align		4
.L_15:
        /*000c*/ 	.byte	0x04, 0x11
        /*000e*/ 	.short	(.L_17 - .L_16)
	.align		4
.L_16:
        /*0010*/ 	.word	index@(_ZN7cutlass13device_kernelINS_4gemm6kernel13GemmUniversalIN4cute5tupleIJiiiiEEENS1_10collective13CollectiveMmaINS1_34MainloopSm90TmaGmmaWarpSpecializedILi3ENS5_IJNS4_1CILi2EEENSA_ILi1EEESC_EEENS1_35KernelTmaWarpSpecializedCooperativeEEENS5_IJNSA_ILi256EEENSA_ILi64EEENSA_ILi128EEEEEENS_6half_tENS5_IJlSC_lEEESK_SL_NS4_8TiledMMAINS4_8MMA_AtomIJNS4_4SM904GMMA25MMA_64x64x16_F32F16F16_SSILNSP_5MajorE0ELSR_0ELNSP_7ScaleInE1ELSS_1EEEEEENS4_6LayoutISD_NS5_IJSC_NSA_ILi0EEESW_EEEEENS5_IJNS4_10UnderscoreESZ_SZ_EEEEENS4_13SM90_TMA_LOADENS4_14ComposedLayoutINS4_7SwizzleILi3ELi4ELi3EEENS4_18smem_ptr_flag_bitsILi16EEENSV_INS5_IJNSA_ILi8EEESH_EEENS5_IJSH_SC_EEEEEEEvNS4_8identityENS4_23SM90_TMA_LOAD_MULTICASTES1C_vS1D_EENS_8epilogue10collective6detail29Sm90TmaWarpSpecializedAdapterINS1H_15DefaultEpilogueISK_SL_SL_NS1G_6thread17LinearCombinationISK_Li1EffLNS1L_9ScaleType4KindE0ELNS_15FloatRoundStyleE2ESK_EENS1_15EpilogueDefaultEEEEEvvEEEEvNT_6ParamsE)
        /*0014*/ 	.word	0x00000000


	//----- nvinfo : EIATTR_MIN_STACK_SIZE
	.align		4
.L_17:
        /*0018*/ 	.byte	0x04, 0x12
        /*001a*/ 	.short	(.L_19 - .L_18)
	.align		4
.L_18:
        /*001c*/ 	.word	index@(_ZN7cutlass13device_kernelINS_4gemm6kernel13GemmUniversalIN4cute5tupleIJiiiiEEENS1_10collective13CollectiveMmaINS1_34MainloopSm90TmaGmmaWarpSpecializedILi3ENS5_IJNS4_1CILi2EEENSA_ILi1EEESC_EEENS1_35KernelTmaWarpSpecializedCooperativeEEENS5_IJNSA_ILi256EEENSA_ILi64EEENSA_ILi128EEEEEENS_6half_tENS5_IJlSC_lEEESK_SL_NS4_8TiledMMAINS4_8MMA_AtomIJNS4_4SM904GMMA25MMA_64x64x16_F32F16F16_SSILNSP_5MajorE0ELSR_0ELNSP_7ScaleInE1ELSS_1EEEEEENS4_6LayoutISD_NS5_IJSC_NSA_ILi0EEESW_EEEEENS5_IJNS4_10UnderscoreESZ_SZ_EEEEENS4_13SM90_TMA_LOADENS4_14ComposedLayoutINS4_7SwizzleILi3ELi4ELi3EEENS4_18smem_ptr_flag_bitsILi16EEENSV_INS5_IJNSA_ILi8EEESH_EEENS5_IJSH_SC_EEEEEEEvNS4_8identityENS4_23SM90_TMA_LOAD_MULTICASTES1C_vS1D_EENS_8epilogue10collective6detail29Sm90TmaWarpSpecializedAdapterINS1H_15DefaultEpilogueISK_SL_SL_NS1G_6thread17LinearCombinationISK_Li1EffLNS1L_9ScaleType4KindE0ELNS_15FloatRoundStyleE2ESK_EENS1_15EpilogueDefaultEEEEEvvEEEEvNT_6ParamsE)
        /*0020*/ 	.word	0x00000000
.L_19:


//--------------------- .nv.compat                --------------------------
	.section	.nv.compat,"",@"SHT_CUDA_COMPAT_INFO"
	.align	4
        /*0000*/ 	.byte	0x02, 0x09, 0x01, 0x00, 0x02, 0x02, 0x04, 0x00, 0x02, 0x05, 0x05, 0x00, 0x03, 0x07, 0x01, 0x01
        /*0010*/ 	.byte	0x02, 0x03, 0x01, 0x00, 0x02, 0x06, 0x01, 0x00, 0x04, 0x0b, 0x08, 0x00, 0x00, 0x00, 0x00, 0x00
        /*0020*/ 	.byte	0x00, 0x00, 0x00, 0x00


//--------------------- .nv.info._ZN7cutlass13device_kernelINS_4gemm6kernel13GemmUniversalIN4cute5tupleIJiiiiEEENS1_10collective13CollectiveMmaINS1_34MainloopSm90TmaGmmaWarpSpecializedILi3ENS5_IJNS4_1CILi2EEENSA_ILi1EEESC_EEENS1_35KernelTmaWarpSpecializedCooperativeEEENS5_IJNSA_ILi256EEENSA_ILi64EEENSA_ILi128EEEEEENS_6half_tENS5_IJlSC_lEEESK_SL_NS4_8TiledMMAINS4_8MMA_AtomIJNS4_4SM904GMMA25MMA_64x64x16_F32F16F16_SSILNSP_5MajorE0ELSR_0ELNSP_7ScaleInE1ELSS_1EEEEEENS4_6LayoutISD_NS5_IJSC_NSA_ILi0EEESW_EEEEENS5_IJNS4_10UnderscoreESZ_SZ_EEEEENS4_13SM90_TMA_LOADENS4_14ComposedLayoutINS4_7SwizzleILi3ELi4ELi3EEENS4_18smem_ptr_flag_bitsILi16EEENSV_INS5_IJNSA_ILi8EEESH_EEENS5_IJSH_SC_EEEEEEEvNS4_8identityENS4_23SM90_TMA_LOAD_MULTICASTES1C_vS1D_EENS_8epilogue10collective6detail29Sm90TmaWarpSpecializedAdapterINS1H_15DefaultEpilogueISK_SL_SL_NS1G_6thread17LinearCombinationISK_Li1EffLNS1L_9ScaleType4KindE0ELNS_15FloatRoundStyleE2ESK_EENS1_15EpilogueDefaultEEEEEvvEEEEvNT_6ParamsE --------------------------
	.section	.nv.info._ZN7cutlass13device_kernelINS_4gemm6kernel13GemmUniversalIN4cute5tupleIJiiiiEEENS1_10collective13CollectiveMmaINS1_34MainloopSm90TmaGmmaWarpSpecializedILi3ENS5_IJNS4_1CILi2EEENSA_ILi1EEESC_EEENS1_35KernelTmaWarpSpecializedCooperativeEEENS5_IJNSA_ILi256EEENSA_ILi64EEENSA_ILi128EEEEEENS_6half_tENS5_IJlSC_lEEESK_SL_NS4_8TiledMMAINS4_8MMA_AtomIJNS4_4SM904GMMA25MMA_64x64x16_F32F16F16_SSILNSP_5MajorE0ELSR_0ELNSP_7ScaleInE1ELSS_1EEEEEENS4_6LayoutISD_NS5_IJSC_NSA_ILi0EEESW_EEEEENS5_IJNS4_10UnderscoreESZ_SZ_EEEEENS4_13SM90_TMA_LOADENS4_14ComposedLayoutINS4_7SwizzleILi3ELi4ELi3EEENS4_18smem_ptr_flag_bitsILi16EEENSV_INS5_IJNSA_ILi8EEESH_EEENS5_IJSH_SC_EEEEEEEvNS4_8identityENS4_23SM90_TMA_LOAD_MULTICASTES1C_vS1D_EENS_8epilogue10collective6detail29Sm90TmaWarpSpecializedAdapterINS1H_15DefaultEpilogueISK_SL_SL_NS1G_6thread17LinearCombinationISK_Li1EffLNS1L_9ScaleType4KindE0ELNS_15FloatRoundStyleE2ESK_EENS1_15EpilogueDefaultEEEEEvvEEEEvNT_6ParamsE,"",@"SHT_CUDA_INFO"
	.sectionflags	@""
	.align	4


	//----- nvinfo : EIATTR_CUDA_API_VERSION
	.align		4
        /*0000*/ 	.byte	0x04, 0x37
        /*0002*/ 	.short	(.L_21 - .L_20)
.L_20:
        /*0004*/ 	.word	0x00000082


	//----- nvinfo : EIATTR_KPARAM_INFO
	.align		4
.L_21:
        /*0008*/ 	.byte	0x04, 0x17
        /*000a*/ 	.short	(.L_23 - .L_22)
.L_22:
        /*000c*/ 	.word	0x00000000
        /*0010*/ 	.short	0x0000
        /*0012*/ 	.short	0x0070
        /*0014*/ 	.byte	0x00, 0xf0, 0x01, 0x10


	//----- nvinfo : EIATTR_SPARSE_MMA_MASK
	.align		4
.L_23:
        /*0018*/ 	.byte	0x03, 0x50
        /*001a*/ 	.short	0x0000


	//----- nvinfo : EIATTR_MAXREG_COUNT
	.align		4
        /*001c*/ 	.byte	0x03, 0x1b
        /*001e*/ 	.short	0x00a8


	//----- nvinfo : EIATTR_NUM_BARRIERS
	.align		4
        /*0020*/ 	.byte	0x02, 0x4c
        /*0022*/ 	.byte	0x01
	.zero		1


	//----- nvinfo : EIATTR_EXTERNS
	.align		4
        /*0024*/ 	.byte	0x04, 0x0f
        /*0026*/ 	.short	(.L_25 - .L_24)


	//   ....[0]....
	.align		4
.L_24:
        /*0028*/ 	.word	index@(__assertfail)


	//----- nvinfo : EIATTR_MERCURY_ISA_VERSION
	.align		4
.L_25:
        /*002c*/ 	.byte	0x03, 0x5f
        /*002e*/ 	.short	0x0101


	//----- nvinfo : EIATTR_INT_WARP_WIDE_INSTR_OFFSETS
	.align		4
        /*0030*/ 	.byte	0x04, 0x31
        /*0032*/ 	.short	(.L_27 - .L_26)


	//   ....[0]....
.L_26:
        /*0034*/ 	.word	0x00000470


	//   ....[1]....
        /*0038*/ 	.word	0x000004a0


	//   ....[2]....
        /*003c*/ 	.word	0x00000660


	//   ....[3]....
        /*0040*/ 	.word	0x000028b0


	//----- nvinfo : EIATTR_COOP_GROUP_MASK_REGIDS
	.align		4
.L_27:
        /*0044*/ 	.byte	0x04, 0x29
        /*0046*/ 	.short	(.L_29 - .L_28)


	//   ....[0]....
.L_28:
        /*0048*/ 	.word	0xffffffff


	//   ....[1]....
        /*004c*/ 	.word	0xffffffff


	//   ....[2]....
        /*0050*/ 	.word	0xffffffff


	//   ....[3]....
        /*0054*/ 	.word	0xffffffff


	//   ....[4]....
        /*0058*/ 	.word	0xffffffff


	//   ....[5]....
        /*005c*/ 	.word	0xffffffff


	//----- nvinfo : EIATTR_COOP_GROUP_INSTR_OFFSETS
	.align		4
.L_29:
        /*0060*/ 	.byte	0x04, 0x28
        /*0062*/ 	.short	(.L_31 - .L_30)


	//   ....[0]....
.L_30:
        /*0064*/ 	.word	0x00000060


	//   ....[1]....
        /*0068*/ 	.word	0x00000070


	//   ....[2]....
        /*006c*/ 	.word	0x00000130


	//   ....[3]....
        /*0070*/ 	.word	0x000002b0


	//   ....[4]....
        /*0074*/ 	.word	0x000007e0


	//   ....[5]....
        /*0078*/ 	.word	0x000014a0


	//----- nvinfo : EIATTR_REG_RECONFIG
	.align		4
.L_31:
        /*007c*/ 	.byte	0x01, 0x54
	.zero		2


	//----- nvinfo : EIATTR_SYSCALL_OFFSETS
	.align		4
        /*0080*/ 	.byte	0x04, 0x46
        /*0082*/ 	.short	(.L_33 - .L_32)


	//   ....[0]....
.L_32:
        /*0084*/ 	.word	0x00001690


	//----- nvinfo : EIATTR_MBARRIER_INSTR_OFFSETS
	.align		4
.L_33:
        /*0088*/ 	.byte	0x04, 0x39
        /*008a*/ 	.short	(.L_35 - .L_34)


	//   ....[0]....
.L_34:
        /*008c*/ 	.word	0x00000230
        /*0090*/ 	.word	0x000000ff
        /*0094*/ 	.word	0x00000000
        /*0098*/ 	.short	0x0100
        /*009a*/ 	.byte	0x08
	.zero		1


	//   ....[1]....
        /*009c*/ 	.word	0x00000240
        /*00a0*/ 	.word	0x000000ff
        /*00a4*/ 	.word	0x00000018
        /*00a8*/ 	.short	0x0100
        /*00aa*/ 	.byte	0x08
	.zero		1


	//   ....[2]....
        /*00ac*/ 	.word	0x00000250
        /*00b0*/ 	.word	0x000000ff
        /*00b4*/ 	.word	0x00000008
        /*00b8*/ 	.short	0x0100
        /*00ba*/ 	.byte	0x08
	.zero		1


	//   ....[3]....
        /*00bc*/ 	.word	0x00000260
        /*00c0*/ 	.word	0x000000ff
        /*00c4*/ 	.word	0x00000020
        /*00c8*/ 	.short	0x0100
        /*00ca*/ 	.byte	0x08
	.zero		1


	//   ....[4]....
        /*00cc*/ 	.word	0x00000270
        /*00d0*/ 	.word	0x000000ff
        /*00d4*/ 	.word	0x00000010
        /*00d8*/ 	.short	0x0100
        /*00da*/ 	.byte	0x08
	.zero		1


	//   ....[5]....
        /*00dc*/ 	.word	0x00000280
        /*00e0*/ 	.word	0x000000ff
        /*00e4*/ 	.word	0x00000028
        /*00e8*/ 	.short	0x0100
        /*00ea*/ 	.byte	0x08
	.zero		1


	//   ....[6]....
        /*00ec*/ 	.word	0x000006f0
        /*00f0*/ 	.word	0x000000ff
        /*00f4*/ 	.word	0x00000040
        /*00f8*/ 	.short	0x0100
        /*00fa*/ 	.byte	0x06
	.zero		1


	//   ....[7]....
        /*00fc*/ 	.word	0x00000780
        /*0100*/ 	.word	0x000000ff
        /*0104*/ 	.word	0x00000048
        /*0108*/ 	.short	0x0100
        /*010a*/ 	.byte	0x06
	.zero		1


	//   ....[8]....
        /*010c*/ 	.word	0x00001750
        /*0110*/ 	.word	0x00000003
        /*0114*/ 	.word	0x00000000
        /*0118*/ 	.short	0x010a
        /*011a*/ 	.byte	0x3f
	.zero		1


	//   ....[9]....
        /*011c*/ 	.word	0x000017b0
        /*0120*/ 	.word	0x00000003
        /*0124*/ 	.word	0x00000000
        /*0128*/ 	.short	0x010a
        /*012a*/ 	.byte	0x3f
	.zero		1


	//   ....[10]....
        /*012c*/ 	.word	0x00002000
        /*0130*/ 	.word	0x00000005
        /*0134*/ 	.word	0x00000000
        /*0138*/ 	.short	0x010a
        /*013a*/ 	.byte	0x3f
	.zero		1


	//   ....[11]....
        /*013c*/ 	.word	0x00002040
        /*0140*/ 	.word	0x00000005
        /*0144*/ 	.word	0x00000000
        /*0148*/ 	.short	0x010a
        /*014a*/ 	.byte	0x3f
	.zero		1


	//   ....[12]....
        /*014c*/ 	.word	0x00002760
        /*0150*/ 	.word	0x00000004
        /*0154*/ 	.word	0x00000000
        /*0158*/ 	.short	0x0101
        /*015a*/ 	.byte	0x3f
	.zero		1


	//   ....[13]....
        /*015c*/ 	.word	0x00002950
        /*0160*/ 	.word	0x00000000
        /*0164*/ 	.word	0x00000000
        /*0168*/ 	.short	0x0101
        /*016a*/ 	.byte	0x3f
	.zero		1


	//   ....[14]....
        /*016c*/ 	.word	0x00008470
        /*0170*/ 	.word	0x00000017
        /*0174*/ 	.word	0x00000018
        /*0178*/ 	.short	0x010a
        /*017a*/ 	.byte	0x3f
	.zero		1


	//   ....[15]....
        /*017c*/ 	.word	0x000088b0
        /*0180*/ 	.word	0x00000006
        /*0184*/ 	.word	0x00000048
        /*0188*/ 	.short	0x0101
        /*018a*/ 	.byte	0x3f
	.zero		1


	//   ....[16]....
        /*018c*/ 	.word	0x00009000
        /*0190*/ 	.word	0x00000007
        /*0194*/ 	.word	0x00000000
        /*0198*/ 	.short	0x010a
        /*019a*/ 	.byte	0x3f
	.zero		1


	//   ....[17]....
        /*019c*/ 	.word	0x00009080
        /*01a0*/ 	.word	0x00000004
        /*01a4*/ 	.word	0x00000000
        /*01a8*/ 	.short	0x010a
        /*01aa*/ 	.byte	0x3f
	.zero		1


	//   ....[18]....
        /*01ac*/ 	.word	0x00009110
        /*01b0*/ 	.word	0x00000005
        /*01b4*/ 	.word	0x00000000
        /*01b8*/ 	.short	0x010a
        /*01ba*/ 	.byte	0x3f
	.zero		1


	//   ....[19]....
        /*01bc*/ 	.word	0x00009170
        /*01c0*/ 	.word	0x00000003
        /*01c4*/ 	.word	0x00000000
        /*01c8*/ 	.short	0x010a
        /*01ca*/ 	.byte	0x3f
	.zero		1


	//   ....[20]....
        /*01cc*/ 	.word	0x000091c0
        /*01d0*/ 	.word	0x00000005
        /*01d4*/ 	.word	0x00000000
        /*01d8*/ 	.short	0x010a
        /*01da*/ 	.byte	0x3f
	.zero		1


	//   ....[21]....
        /*01dc*/ 	.word	0x00009290
        /*01e0*/ 	.word	0x00000017
        /*01e4*/ 	.word	0x00000018
        /*01e8*/ 	.short	0x010a
        /*01ea*/ 	.byte	0x3f
	.zero		1


	//   ....[22]....
        /*01ec*/ 	.word	0x00009360
        /*01f0*/ 	.word	0x00000007
        /*01f4*/ 	.word	0x00000000
        /*01f8*/ 	.short	0x010a
        /*01fa*/ 	.byte	0x3f
	.zero		1


	//   ....[23]....
        /*01fc*/ 	.word	0x000093b0
        /*0200*/ 	.word	0x00000004
        /*0204*/ 	.word	0x00000000
        /*0208*/ 	.short	0x010a
        /*020a*/ 	.byte	0x3f
	.zero		1


	//----- nvinfo : EIATTR_NUM_MBARRIERS
	.align		4
.L_35:
        /*020c*/ 	.byte	0x03, 0x38
        /*020e*/ 	.short	0x0008


	//----- nvinfo : EIATTR_EXIT_INSTR_OFFSETS
	.align		4
        /*0210*/ 	.byte	0x04, 0x1c
        /*0212*/ 	.short	(.L_37 - .L_36)


	//   ....[0]....
.L_36:
        /*0214*/ 	.word	0x000009c0


	//   ....[1]....
        /*0218*/ 	.word	0x000011e0


	//   ....[2]....
        /*021c*/ 	.word	0x00007bf0


	//   ....[3]....
        /*0220*/ 	.word	0x00008150


	//   ....[4]....
        /*0224*/ 	.word	0x00009160


	//----- nvinfo : EIATTR_MAX_THREADS
	.align		4
.L_37:
        /*0228*/ 	.byte	0x04, 0x05
        /*022a*/ 	.short	(.L_39 - .L_38)
.L_38:
        /*022c*/ 	.word	0x00000180
        /*0230*/ 	.word	0x00000001
        /*0234*/ 	.word	0x00000001


	//----- nvinfo : EIATTR_CRS_STACK_SIZE
	.align		4
.L_39:
        /*0238*/ 	.byte	0x04, 0x1e
        /*023a*/ 	.short	(.L_41 - .L_40)
.L_40:
        /*023c*/ 	.word	0x00000000


	//----- nvinfo : EIATTR_CBANK_PARAM_SIZE
	.align		4
.L_41:
        /*0240*/ 	.byte	0x03, 0x19
        /*0242*/ 	.short	0x0470


	//----- nvinfo : EIATTR_PARAM_CBANK
	.align		4
        /*0244*/ 	.byte	0x04, 0x0a
        /*0246*/ 	.short	(.L_43 - .L_42)
	.align		4
.L_42:
        /*0248*/ 	.word	index@(.nv.constant0._ZN7cutlass13device_kernelINS_4gemm6kernel13GemmUniversalIN4cute5tupleIJiiiiEEENS1_10collective13CollectiveMmaINS1_34MainloopSm90TmaGmmaWarpSpecializedILi3ENS5_IJNS4_1CILi2EEENSA_ILi1EEESC_EEENS1_35KernelTmaWarpSpecializedCooperativeEEENS5_IJNSA_ILi256EEENSA_ILi64EEENSA_ILi128EEEEEENS_6half_tENS5_IJlSC_lEEESK_SL_NS4_8TiledMMAINS4_8MMA_AtomIJNS4_4SM904GMMA25MMA_64x64x16_F32F16F16_SSILNSP_5MajorE0ELSR_0ELNSP_7ScaleInE1ELSS_1EEEEEENS4_6LayoutISD_NS5_IJSC_NSA_ILi0EEESW_EEEEENS5_IJNS4_10UnderscoreESZ_SZ_EEEEENS4_13SM90_TMA_LOADENS4_14ComposedLayoutINS4_7SwizzleILi3ELi4ELi3EEENS4_18smem_ptr_flag_bitsILi16EEENSV_INS5_IJNSA_ILi8EEESH_EEENS5_IJSH_SC_EEEEEEEvNS4_8identityENS4_23SM90_TMA_LOAD_MULTICASTES1C_vS1D_EENS_8epilogue10collective6detail29Sm90TmaWarpSpecializedAdapterINS1H_15DefaultEpilogueISK_SL_SL_NS1G_6thread17LinearCombinationISK_Li1EffLNS1L_9ScaleType4KindE0ELNS_15FloatRoundStyleE2ESK_EENS1_15EpilogueDefaultEEEEEvvEEEEvNT_6ParamsE)
        /*024c*/ 	.short	0x0210
        /*024e*/ 	.short	0x0470


	//----- nvinfo : EIATTR_SW_WAR
	.align		4
.L_43:
        /*0250*/ 	.byte	0x04, 0x36
        /*0252*/ 	.short	(.L_45 - .L_44)
.L_44:
        /*0254*/ 	.word	0x00000008
.L_45:


//--------------------- .nv.callgraph             --------------------------
	.section	.nv.callgraph,"",@"SHT_CUDA_CALLGRAPH"
	.align	4
	.sectionentsize	8
	.align		4
        /*0000*/ 	.word	0x00000000
	.align		4
        /*0004*/ 	.word	0xffffffff
	.align		4
        /*0008*/ 	.word	index@(_ZN7cutlass13device_kernelINS_4gemm6kernel13GemmUniversalIN4cute5tupleIJiiiiEEENS1_10collective13CollectiveMmaINS1_34MainloopSm90TmaGmmaWarpSpecializedILi3ENS5_IJNS4_1CILi2EEENSA_ILi1EEESC_EEENS1_35KernelTmaWarpSpecializedCooperativeEEENS5_IJNSA_ILi256EEENSA_ILi64EEENSA_ILi128EEEEEENS_6half_tENS5_IJlSC_lEEESK_SL_NS4_8TiledMMAINS4_8MMA_AtomIJNS4_4SM904GMMA25MMA_64x64x16_F32F16F16_SSILNSP_5MajorE0ELSR_0ELNSP_7ScaleInE1ELSS_1EEEEEENS4_6LayoutISD_NS5_IJSC_NSA_ILi0EEESW_EEEEENS5_IJNS4_10UnderscoreESZ_SZ_EEEEENS4_13SM90_TMA_LOADENS4_14ComposedLayoutINS4_7SwizzleILi3ELi4ELi3EEENS4_18smem_ptr_flag_bitsILi16EEENSV_INS5_IJNSA_ILi8EEESH_EEENS5_IJSH_SC_EEEEEEEvNS4_8identityENS4_23SM90_TMA_LOAD_MULTICASTES1C_vS1D_EENS_8epilogue10collective6detail29Sm90TmaWarpSpecializedAdapterINS1H_15DefaultEpilogueISK_SL_SL_NS1G_6thread17LinearCombinationISK_Li1EffLNS1L_9ScaleType4KindE0ELNS_15FloatRoundStyleE2ESK_EENS1_15EpilogueDefaultEEEEEvvEEEEvNT_6ParamsE)
	.align		4
        /*000c*/ 	.word	index@(__assertfail)
	.align		4
        /*0010*/ 	.word	0x00000000
	.align		4
        /*0014*/ 	.word	0xfffffffe
	.align		4
        /*0018*/ 	.word	0x00000000
	.align		4
        /*001c*/ 	.word	0xfffffffd
	.align		4
        /*0020*/ 	.word	0x00000000
	.align		4
        /*0024*/ 	.word	0xfffffffc


//--------------------- .nv.constant4             --------------------------
	.section	.nv.constant4,"a",@progbits
	.align	8
	.align		8
.nv.constant4:
        /*0000*/ 	.dword	__assertfail
	.align		8
        /*0008*/ 	.dword	__unnamed_1
	.align		8
        /*0010*/ 	.dword	_ZN39_INTERNAL_db629c74_4_k_cu_2318cb3a_37054cuda3std3__45__cpo5beginE
	.align		8
        /*0018*/ 	.dword	_ZN39_INTERNAL_db629c74_4_k_cu_2318cb3a_37054cuda3std3__45__cpo3endE
	.align		8
        /*0020*/ 	.dword	_ZN39_INTERNAL_db629c74_4_k_cu_2318cb3a_37054cuda3std3__45__cpo6cbeginE
	.align		8
        /*0028*/ 	.dword	_ZN39_INTERNAL_db629c74_4_k_cu_2318cb3a_37054cuda3std3__45__cpo4cendE
	.align		8
        /*0030*/ 	.dword	_ZN39_INTERNAL_db629c74_4_k_cu_2318cb3a_37054cuda3std3__441_GLOBAL__N__db629c74_4_k_cu_2318cb3a_37056ignoreE
	.align		8
        /*0038*/ 	.dword	_ZN39_INTERNAL_db629c74_4_k_cu_2318cb3a_37054cuda3std3__419piecewise_constructE
	.align		8
        /*0040*/ 	.dword	_ZN39_INTERNAL_db629c74_4_k_cu_2318cb3a_37054cuda3std3__48in_placeE
	.align		8
        /*0048*/ 	.dword	_ZN39_INTERNAL_db629c74_4_k_cu_2318cb3a_37054cuda3std6ranges3__45__cpo4swapE
	.align		8
        /*0050*/ 	.dword	_ZN39_INTERNAL_db629c74_4_k_cu_2318cb3a_37054cuda3std6ranges3__45__cpo9iter_moveE
	.align		8
        /*0058*/ 	.dword	_ZN39_INTERNAL_db629c74_4_k_cu_2318cb3a_37054cute7productE
	.align		8
        /*0060*/ 	.dword	_ZN39_INTERNAL_db629c74_4_k_cu_2318cb3a_37054cute1_E
	.align		8
        /*0068*/ 	.dword	$str$22
	.align		8
        /*0070*/ 	.dword	$str$23


//--------------------- .text._ZN7cutlass13device_kernelINS_4gemm6kernel13GemmUniversalIN4cute5tupleIJiiiiEEENS1_10collective13CollectiveMmaINS1_34MainloopSm90TmaGmmaWarpSpecializedILi3ENS5_IJNS4_1CILi2EEENSA_ILi1EEESC_EEENS1_35KernelTmaWarpSpecializedCooperativeEEENS5_IJNSA_ILi256EEENSA_ILi64EEENSA_ILi128EEEEEENS_6half_tENS5_IJlSC_lEEESK_SL_NS4_8TiledMMAINS4_8MMA_AtomIJNS4_4SM904GMMA25MMA_64x64x16_F32F16F16_SSILNSP_5MajorE0ELSR_0ELNSP_7ScaleInE1ELSS_1EEEEEENS4_6LayoutISD_NS5_IJSC_NSA_ILi0EEESW_EEEEENS5_IJNS4_10UnderscoreESZ_SZ_EEEEENS4_13SM90_TMA_LOADENS4_14ComposedLayoutINS4_7SwizzleILi3ELi4ELi3EEENS4_18smem_ptr_flag_bitsILi16EEENSV_INS5_IJNSA_ILi8EEESH_EEENS5_IJSH_SC_EEEEEEEvNS4_8identityENS4_23SM90_TMA_LOAD_MULTICASTES1C_vS1D_EENS_8epilogue10collective6detail29Sm90TmaWarpSpecializedAdapterINS1H_15DefaultEpilogueISK_SL_SL_NS1G_6thread17LinearCombinationISK_Li1EffLNS1L_9ScaleType4KindE0ELNS_15FloatRoundStyleE2ESK_EENS1_15EpilogueDefaultEEEEEvvEEEEvNT_6ParamsE --------------------------
	.section	.text._ZN7cutlass13device_kernelINS_4gemm6kernel13GemmUniversalIN4cute5tupleIJiiiiEEENS1_10collective13CollectiveMmaINS1_34MainloopSm90TmaGmmaWarpSpecializedILi3ENS5_IJNS4_1CILi2EEENSA_ILi1EEESC_EEENS1_35KernelTmaWarpSpecializedCooperativeEEENS5_IJNSA_ILi256EEENSA_ILi64EEENSA_ILi128EEEEEENS_6half_tENS5_IJlSC_lEEESK_SL_NS4_8TiledMMAINS4_8MMA_AtomIJNS4_4SM904GMMA25MMA_64x64x16_F32F16F16_SSILNSP_5MajorE0ELSR_0ELNSP_7ScaleInE1ELSS_1EEEEEENS4_6LayoutISD_NS5_IJSC_NSA_ILi0EEESW_EEEEENS5_IJNS4_10UnderscoreESZ_SZ_EEEEENS4_13SM90_TMA_LOADENS4_14ComposedLayoutINS4_7SwizzleILi3ELi4ELi3EEENS4_18smem_ptr_flag_bitsILi16EEENSV_INS5_IJNSA_ILi8EEESH_EEENS5_IJSH_SC_EEEEEEEvNS4_8identityENS4_23SM90_TMA_LOAD_MULTICASTES1C_vS1D_EENS_8epilogue10collective6detail29Sm90TmaWarpSpecializedAdapterINS1H_15DefaultEpilogueISK_SL_SL_NS1G_6thread17LinearCombinationISK_Li1EffLNS1L_9ScaleType4KindE0ELNS_15FloatRoundStyleE2ESK_EENS1_15EpilogueDefaultEEEEEvvEEEEvNT_6ParamsE,"ax",@progbits
	.align	128
.text._ZN7cutlass13device_kernelINS_4gemm6kernel13GemmUniversalIN4cute5tupleIJiiiiEEENS1_10collective13CollectiveMmaINS1_34MainloopSm90TmaGmmaWarpSpecializedILi3ENS5_IJNS4_1CILi2EEENSA_ILi1EEESC_EEENS1_35KernelTmaWarpSpecializedCooperativeEEENS5_IJNSA_ILi256EEENSA_ILi64EEENSA_ILi128EEEEEENS_6half_tENS5_IJlSC_lEEESK_SL_NS4_8TiledMMAINS4_8MMA_AtomIJNS4_4SM904GMMA25MMA_64x64x16_F32F16F16_SSILNSP_5MajorE0ELSR_0ELNSP_7ScaleInE1ELSS_1EEEEEENS4_6LayoutISD_NS5_IJSC_NSA_ILi0EEESW_EEEEENS5_IJNS4_10UnderscoreESZ_SZ_EEEEENS4_13SM90_TMA_LOADENS4_14ComposedLayoutINS4_7SwizzleILi3ELi4ELi3EEENS4_18smem_ptr_flag_bitsILi16EEENSV_INS5_IJNSA_ILi8EEESH_EEENS5_IJSH_SC_EEEEEEEvNS4_8identityENS4_23SM90_TMA_LOAD_MULTICASTES1C_vS1D_EENS_8epilogue10collective6detail29Sm90TmaWarpSpecializedAdapterINS1H_15DefaultEpilogueISK_SL_SL_NS1G_6thread17LinearCombinationISK_Li1EffLNS1L_9ScaleType4KindE0ELNS_15FloatRoundStyleE2ESK_EENS1_15EpilogueDefaultEEEEEvvEEEEvNT_6ParamsE:
        .type           _ZN7cutlass13device_kernelINS_4gemm6kernel13GemmUniversalIN4cute5tupleIJiiiiEEENS1_10collective13CollectiveMmaINS1_34MainloopSm90TmaGmmaWarpSpecializedILi3ENS5_IJNS4_1CILi2EEENSA_ILi1EEESC_EEENS1_35KernelTmaWarpSpecializedCooperativeEEENS5_IJNSA_ILi256EEENSA_ILi64EEENSA_ILi128EEEEEENS_6half_tENS5_IJlSC_lEEESK_SL_NS4_8TiledMMAINS4_8MMA_AtomIJNS4_4SM904GMMA25MMA_64x64x16_F32F16F16_SSILNSP_5MajorE0ELSR_0ELNSP_7ScaleInE1ELSS_1EEEEEENS4_6LayoutISD_NS5_IJSC_NSA_ILi0EEESW_EEEEENS5_IJNS4_10UnderscoreESZ_SZ_EEEEENS4_13SM90_TMA_LOADENS4_14ComposedLayoutINS4_7SwizzleILi3ELi4ELi3EEENS4_18smem_ptr_flag_bitsILi16EEENSV_INS5_IJNSA_ILi8EEESH_EEENS5_IJSH_SC_EEEEEEEvNS4_8identityENS4_23SM90_TMA_LOAD_MULTICASTES1C_vS1D_EENS_8epilogue10collective6detail29Sm90TmaWarpSpecializedAdapterINS1H_15DefaultEpilogueISK_SL_SL_NS1G_6thread17LinearCombinationISK_Li1EffLNS1L_9ScaleType4KindE0ELNS_15FloatRoundStyleE2ESK_EENS1_15EpilogueDefaultEEEEEvvEEEEvNT_6ParamsE,@function
        .size           _ZN7cutlass13device_kernelINS_4gemm6kernel13GemmUniversalIN4cute5tupleIJiiiiEEENS1_10collective13CollectiveMmaINS1_34MainloopSm90TmaGmmaWarpSpecializedILi3ENS5_IJNS4_1CILi2EEENSA_ILi1EEESC_EEENS1_35KernelTmaWarpSpecializedCooperativeEEENS5_IJNSA_ILi256EEENSA_ILi64EEENSA_ILi128EEEEEENS_6half_tENS5_IJlSC_lEEESK_SL_NS4_8TiledMMAINS4_8MMA_AtomIJNS4_4SM904GMMA25MMA_64x64x16_F32F16F16_SSILNSP_5MajorE0ELSR_0ELNSP_7ScaleInE1ELSS_1EEEEEENS4_6LayoutISD_NS5_IJSC_NSA_ILi0EEESW_EEEEENS5_IJNS4_10UnderscoreESZ_SZ_EEEEENS4_13SM90_TMA_LOADENS4_14ComposedLayoutINS4_7SwizzleILi3ELi4ELi3EEENS4_18smem_ptr_flag_bitsILi16EEENSV_INS5_IJNSA_ILi8EEESH_EEENS5_IJSH_SC_EEEEEEEvNS4_8identityENS4_23SM90_TMA_LOAD_MULTICASTES1C_vS1D_EENS_8epilogue10collective6detail29Sm90TmaWarpSpecializedAdapterINS1H_15DefaultEpilogueISK_SL_SL_NS1G_6thread17LinearCombinationISK_Li1EffLNS1L_9ScaleType4KindE0ELNS_15FloatRoundStyleE2ESK_EENS1_15EpilogueDefaultEEEEEvvEEEEvNT_6ParamsE,(.L_x_193 - _ZN7cutlass13device_kernelINS_4gemm6kernel13GemmUniversalIN4cute5tupleIJiiiiEEENS1_10collective13CollectiveMmaINS1_34MainloopSm90TmaGmmaWarpSpecializedILi3ENS5_IJNS4_1CILi2EEENSA_ILi1EEESC_EEENS1_35KernelTmaWarpSpecializedCooperativeEEENS5_IJNSA_ILi256EEENSA_ILi64EEENSA_ILi128EEEEEENS_6half_tENS5_IJlSC_lEEESK_SL_NS4_8TiledMMAINS4_8MMA_AtomIJNS4_4SM904GMMA25MMA_64x64x16_F32F16F16_SSILNSP_5MajorE0ELSR_0ELNSP_7ScaleInE1ELSS_1EEEEEENS4_6LayoutISD_NS5_IJSC_NSA_ILi0EEESW_EEEEENS5_IJNS4_10UnderscoreESZ_SZ_EEEEENS4_13SM90_TMA_LOADENS4_14ComposedLayoutINS4_7SwizzleILi3ELi4ELi3EEENS4_18smem_ptr_flag_bitsILi16EEENSV_INS5_IJNSA_ILi8EEESH_EEENS5_IJSH_SC_EEEEEEEvNS4_8identityENS4_23SM90_TMA_LOAD_MULTICASTES1C_vS1D_EENS_8epilogue10collective6detail29Sm90TmaWarpSpecializedAdapterINS1H_15DefaultEpilogueISK_SL_SL_NS1G_6thread17LinearCombinationISK_Li1EffLNS1L_9ScaleType4KindE0ELNS_15FloatRoundStyleE2ESK_EENS1_15EpilogueDefaultEEEEEvvEEEEvNT_6ParamsE)
        .other          _ZN7cutlass13device_kernelINS_4gemm6kernel13GemmUniversalIN4cute5tupleIJiiiiEEENS1_10collective13CollectiveMmaINS1_34MainloopSm90TmaGmmaWarpSpecializedILi3ENS5_IJNS4_1CILi2EEENSA_ILi1EEESC_EEENS1_35KernelTmaWarpSpecializedCooperativeEEENS5_IJNSA_ILi256EEENSA_ILi64EEENSA_ILi128EEEEEENS_6half_tENS5_IJlSC_lEEESK_SL_NS4_8TiledMMAINS4_8MMA_AtomIJNS4_4SM904GMMA25MMA_64x64x16_F32F16F16_SSILNSP_5MajorE0ELSR_0ELNSP_7ScaleInE1ELSS_1EEEEEENS4_6LayoutISD_NS5_IJSC_NSA_ILi0EEESW_EEEEENS5_IJNS4_10UnderscoreESZ_SZ_EEEEENS4_13SM90_TMA_LOADENS4_14ComposedLayoutINS4_7SwizzleILi3ELi4ELi3EEENS4_18smem_ptr_flag_bitsILi16EEENSV_INS5_IJNSA_ILi8EEESH_EEENS5_IJSH_SC_EEEEEEEvNS4_8identityENS4_23SM90_TMA_LOAD_MULTICASTES1C_vS1D_EENS_8epilogue10collective6detail29Sm90TmaWarpSpecializedAdapterINS1H_15DefaultEpilogueISK_SL_SL_NS1G_6thread17LinearCombinationISK_Li1EffLNS1L_9ScaleType4KindE0ELNS_15FloatRoundStyleE2ESK_EENS1_15EpilogueDefaultEEEEEvvEEEEvNT_6ParamsE,@"STO_CUDA_ENTRY STV_DEFAULT"
_ZN7cutlass13device_kernelINS_4gemm6kernel13GemmUniversalIN4cute5tupleIJiiiiEEENS1_10collective13CollectiveMmaINS1_34MainloopSm90TmaGmmaWarpSpecializedILi3ENS5_IJNS4_1CILi2EEENSA_ILi1EEESC_EEENS1_35KernelTmaWarpSpecializedCooperativeEEENS5_IJNSA_ILi256EEENSA_ILi64EEENSA_ILi128EEEEEENS_6half_tENS5_IJlSC_lEEESK_SL_NS4_8TiledMMAINS4_8MMA_AtomIJNS4_4SM904GMMA25MMA_64x64x16_F32F16F16_SSILNSP_5MajorE0ELSR_0ELNSP_7ScaleInE1ELSS_1EEEEEENS4_6LayoutISD_NS5_IJSC_NSA_ILi0EEESW_EEEEENS5_IJNS4_10UnderscoreESZ_SZ_EEEEENS4_13SM90_TMA_LOADENS4_14ComposedLayoutINS4_7SwizzleILi3ELi4ELi3EEENS4_18smem_ptr_flag_bitsILi16EEENSV_INS5_IJNSA_ILi8EEESH_EEENS5_IJSH_SC_EEEEEEEvNS4_8identityENS4_23SM90_TMA_LOAD_MULTICASTES1C_vS1D_EENS_8epilogue10collective6detail29Sm90TmaWarpSpecializedAdapterINS1H_15DefaultEpilogueISK_SL_SL_NS1G_6thread17LinearCombinationISK_Li1EffLNS1L_9ScaleType4KindE0ELNS_15FloatRoundStyleE2ESK_EENS1_15EpilogueDefaultEEEEEvvEEEEvNT_6ParamsE:
[----:B------:R-:W0:Y:S01]  /*0000*/  LDC R1, c[0x0][0x28] ;  /* 0x00000a00ff017b82 */ /* 0x000e220000000800 */
[----:B------:R-:W1:Y:S01]  /*0010*/  S2R R98, SR_TID.X ;  /* 0x0000000000627919 */ /* 0x000e620000002100 */
[----:B------:R-:W-:Y:S01]  /*0020*/  ELECT P0, URZ, PT ;  /* 0x00000000003f782f */ /* 0x000fe20003800000 */
[----:B------:R-:W-:Y:S01]  /*0030*/  BSSY B0, `(.L_x_0) ;  /* 0x000000f000007945 */ /* 0x000fe20003800000 */
[--C-:B-1----:R-:W-:Y:S02]  /*0040*/  SHF.R.U32.HI R0, RZ, 0x5, R98.reuse ;  /* 0x00000005ff007819 */ /* 0x102fe40000011662 */
[----:B------:R-:W-:-:S03]  /*0050*/  SHF.R.U32.HI R7, RZ, 0x7, R98 ;  /* 0x00000007ff077819 */ /* 0x000fc60000011662 */
[----:B------:R-:W1:Y:S04]  /*0060*/  SHFL.IDX PT, R3, R0, RZ, 0x1f ;  /* 0x00001fff00037589 */ /* 0x000e6800000e0000 */
[----:B------:R2:W3:Y:S01]  /*0070*/  SHFL.IDX PT, R2, R7, RZ, 0x1f ;  /* 0x00001fff07027589 */ /* 0x0004e200000e0000 */
[----:B-1----:R-:W-:-:S13]  /*0080*/  ISETP.NE.OR P0, PT, R3, RZ, !P0 ;  /* 0x000000ff0300720c */ /* 0x002fda0004705670 */
[----:B0-23--:R-:W-:Y:S05]  /*0090*/  @P0 BRA `(.L_x_1) ;  /* 0x0000000000200947 */ /* 0x00dfea0003800000 */
[----:B------:R-:W-:Y:S02]  /*00a0*/  ULDC.64 UR4, c[0x0][0x198] ;  /* 0x0000660000047ab9 */ /* 0x000fe40000000a00 */
[----:B------:R-:W-:Y:S02]  /*00b0*/  UIADD3 UR6, UP0, UR4, 0xf0, URZ ;  /* 0x000000f004067890 */ /* 0x000fe4000ff1e03f */
[----:B------:R-:W-:Y:S02]  /*00c0*/  UIADD3 UR4, UP1, UR4, 0x1f0, URZ ;  /* 0x000001f004047890 */ /* 0x000fe4000ff3e03f */
[----:B------:R-:W-:Y:S02]  /*00d0*/  UIADD3.X UR7, URZ, UR5, URZ, UP0, !UPT ;  /* 0x000000053f077290 */ /* 0x000fe400087fe43f */
[----:B------:R-:W-:-:S07]  /*00e0*/  UIADD3.X UR5, URZ, UR5, URZ, UP1, !UPT ;  /* 0x000000053f057290 */ /* 0x000fce0008ffe43f */
[----:B------:R0:W-:Y:S02]  /*00f0*/  UTMACCTL.PF [UR6] ;  /* 0x00000000060079b9 */ /* 0x0001e40008040000 */
[----:B------:R0:W-:Y:S02]  /*0100*/  UTMACCTL.PF [UR4] ;  /* 0x00000000040079b9 */ /* 0x0001e40008040000 */
[----:B0-----:R-:W-:Y:S01]  /*0110*/  NOP ;  /* 0x0000000000007918 */ /* 0x001fe20000000000 */
.L_x_1:
[----:B------:R-:W-:Y:S05]  /*0120*/  BSYNC B0 ;  /* 0x0000000000007941 */ /* 0x000fea0003800000 */
.L_x_0:
[----:B------:R-:W0:Y:S02]  /*0130*/  SHFL.IDX PT, R5, R0, RZ, 0x1f ;  /* 0x00001fff00057589 */ /* 0x000e2400000e0000 */
[----:B0-----:R-:W-:-:S13]  /*0140*/  ISETP.NE.AND P0, PT, R5, RZ, PT ;  /* 0x000000ff0500720c */ /* 0x001fda0003f05270 */
[----:B------:R-:W-:Y:S05]  /*0150*/  @P0 BRA `(.L_x_2) ;  /* 0x0000000000500947 */ /* 0x000fea0003800000 */
[----:B------:R-:W0:Y:S01]  /*0160*/  S2UR UR8, SR_CgaCtaId ;  /* 0x00000000000879c3 */ /* 0x000e220000008800 */
[----:B------:R-:W-:Y:S01]  /*0170*/  UMOV UR4, 0x400 ;  /* 0x0000040000047882 */ /* 0x000fe20000000000 */
[----:B------:R-:W-:Y:S01]  /*0180*/  UMOV UR5, 0x1 ;  /* 0x0000000100057882 */ /* 0x000fe20000000000 */
[----:B------:R-:W-:Y:S01]  /*0190*/  UMOV UR6, 0x4 ;  /* 0x0000000400067882 */ /* 0x000fe20000000000 */
[----:B------:R-:W-:Y:S01]  /*01a0*/  ELECT P0, URZ, PT ;  /* 0x00000000003f782f */ /* 0x000fe20003800000 */
[----:B------:R-:W-:-:S04]  /*01b0*/  UIADD3 UR6, -UR6, 0x100000, URZ ;  /* 0x0010000006067890 */ /* 0x000fc8000fffe13f */
[----:B------:R-:W-:Y:S02]  /*01c0*/  USHF.L.U32 UR7, UR6, 0xb, URZ ;  /* 0x0000000b06077899 */ /* 0x000fe4000800063f */
[----:B------:R-:W-:Y:S02]  /*01d0*/  USHF.L.U32 UR6, UR6, 0x1, URZ ;  /* 0x0000000106067899 */ /* 0x000fe4000800063f */
[----:B0-----:R-:W-:Y:S02]  /*01e0*/  ULEA UR8, UR8, UR4, 0x18 ;  /* 0x0000000408087291 */ /* 0x001fe4000f8ec03f */
[----:B------:R-:W-:-:S04]  /*01f0*/  UIADD3 UR4, -UR5, 0x100000, URZ ;  /* 0x0010000005047890 */ /* 0x000fc8000fffe13f */
[----:B------:R-:W-:Y:S02]  /*0200*/  USHF.L.U32 UR5, UR4, 0xb, URZ ;  /* 0x0000000b04057899 */ /* 0x000fe4000800063f */
[----:B------:R-:W-:Y:S01]  /*0210*/  USHF.L.U32 UR4, UR4, 0x1, URZ ;  /* 0x0000000104047899 */ /* 0x000fe2000800063f */
[----:B------:R-:W0:Y:S11]  /*0220*/  FENCE.VIEW.ASYNC.S ;  /* 0x00000000000073c6 */ /* 0x000e360000000000 */
[----:B0-----:R0:W1:Y:S01]  /*0230*/  SYNCS.EXCH.64 URZ, [UR8], UR4 ;  /* 0x00000004083f75b2 */ /* 0x0010620008000100 */
[----:B------:R0:W2:Y:S01]  /*0240*/  SYNCS.EXCH.64 URZ, [UR8+0x18], UR6 ;  /* 0x00001806083f75b2 */ /* 0x0000a20008000100 */
[----:B------:R0:W3:Y:S01]  /*0250*/  SYNCS.EXCH.64 URZ, [UR8+0x8], UR4 ;  /* 0x00000804083f75b2 */ /* 0x0000e20008000100 */
[----:B------:R0:W4:Y:S01]  /*0260*/  SYNCS.EXCH.64 URZ, [UR8+0x20], UR6 ;  /* 0x00002006083f75b2 */ /* 0x0001220008000100 */
[----:B------:R0:W0:Y:S01]  /*0270*/  SYNCS.EXCH.64 URZ, [UR8+0x10], UR4 ;  /* 0x00001004083f75b2 */ /* 0x0000220008000100 */
[----:B------:R0:W0:Y:S01]  /*0280*/  SYNCS.EXCH.64 URZ, [UR8+0x28], UR6 ;  /* 0x00002806083f75b2 */ /* 0x0000220008000100 */
[----:B------:R-:W-:Y:S01]  /*0290*/  NOP ;  /* 0x0000000000007918 */ /* 0x000fe20000000000 */
.L_x_2:
[----:B------:R-:W-:Y:S01]  /*02a0*/  SHF.R.S32.HI R9, RZ, 0x1f, R98 ;  /* 0x0000001fff097819 */ /* 0x000fe20000011462 */
[----:B------:R-:W5:Y:S01]  /*02b0*/  SHFL.IDX PT, R0, R0, RZ, 0x1f ;  /* 0x00001fff00007589 */ /* 0x000f6200000e0000 */
[----:B0-----:R-:W0:Y:S01]  /*02c0*/  S2UR UR8, SR_CTAID.X ;  /* 0x00000000000879c3 */ /* 0x001e220000002500 */
[----:B------:R-:W-:Y:S02]  /*02d0*/  ELECT P0, URZ, PT ;  /* 0x00000000003f782f */ /* 0x000fe40003800000 */
[----:B------:R-:W-:Y:S01]  /*02e0*/  LEA.HI R9, R9, R98, RZ, 0x7 ;  /* 0x0000006209097211 */ /* 0x000fe200078f38ff */
[----:B------:R-:W1:Y:S01]  /*02f0*/  S2R R4, SR_CTAID.Y ;  /* 0x0000000000047919 */ /* 0x000e620000002600 */
[----:B------:R-:W-:Y:S01]  /*0300*/  SHF.R.S32.HI R6, RZ, 0x1f, R5 ;  /* 0x0000001fff067819 */ /* 0x000fe20000011405 */
[----:B------:R-:W-:Y:S01]  /*0310*/  ULDC UR4, c[0x0][0x150] ;  /* 0x0000540000047ab9 */ /* 0x000fe20000000800 */
[----:B------:R-:W-:Y:S01]  /*0320*/  LOP3.LUT R9, R9, 0xffffff80, RZ, 0xc0, !PT ;  /* 0xffffff8009097812 */ /* 0x000fe200078ec0ff */
[----:B------:R-:W-:Y:S01]  /*0330*/  NOP ;  /* 0x0000000000007918 */ /* 0x000fe20000000000 */
[----:B------:R-:W-:Y:S01]  /*0340*/  LEA.HI R6, R6, R5, RZ, 0x2 ;  /* 0x0000000506067211 */ /* 0x000fe200078f10ff */
[----:B------:R-:W2:Y:S01]  /*0350*/  LDC R11, c[0x0][0x144] ;  /* 0x00005100ff0b7b82 */ /* 0x000ea20000000800 */
[----:B------:R-:W-:Y:S01]  /*0360*/  NOP ;  /* 0x0000000000007918 */ /* 0x000fe20000000000 */
[----:B------:R-:W-:Y:S01]  /*0370*/  IMAD.IADD R8, R98, 0x1, -R9 ;  /* 0x0000000162087824 */ /* 0x000fe200078e0a09 */
[----:B------:R-:W-:Y:S01]  /*0380*/  LOP3.LUT R6, R6, 0x3ffffffc, RZ, 0xc0, !PT ;  /* 0x3ffffffc06067812 */ /* 0x000fe200078ec0ff */
[----:B------:R-:W-:Y:S01]  /*0390*/  IMAD.MOV.U32 R22, RZ, RZ, 0x1 ;  /* 0x00000001ff167424 */ /* 0x000fe200078e00ff */
[----:B------:R-:W-:-:S02]  /*03a0*/  ISETP.NE.AND P3, PT, R2, RZ, PT ;  /* 0x000000ff0200720c */ /* 0x000fc40003f65270 */
[----:B------:R-:W-:Y:S01]  /*03b0*/  SHF.R.S32.HI R9, RZ, 0x1f, R8 ;  /* 0x0000001fff097819 */ /* 0x000fe20000011408 */
[----:B------:R-:W-:Y:S01]  /*03c0*/  IMAD.IADD R6, R5, 0x1, -R6 ;  /* 0x0000000105067824 */ /* 0x000fe200078e0a06 */
[----:B------:R-:W3:Y:S02]  /*03d0*/  LDC R13, c[0x0][0x140] ;  /* 0x00005000ff0d7b82 */ /* 0x000ee40000000800 */
[----:B------:R-:W-:Y:S02]  /*03e0*/  LEA.HI R9, R9, R8, RZ, 0x3 ;  /* 0x0000000809097211 */ /* 0x000fe400078f18ff */
[----:B-----5:R-:W-:Y:S02]  /*03f0*/  ISETP.NE.OR P0, PT, R0, RZ, !P0 ;  /* 0x000000ff0000720c */ /* 0x020fe40004705670 */
[----:B------:R-:W-:Y:S02]  /*0400*/  SHF.R.S32.HI R0, RZ, 0x3, R9 ;  /* 0x00000003ff007819 */ /* 0x000fe40000011409 */
[----:B0-----:R-:W-:-:S02]  /*0410*/  I2FP.F32.U32 R10, UR8 ;  /* 0x00000008000a7c45 */ /* 0x001fc40008201000 */
[----:B------:R-:W-:-:S03]  /*0420*/  SHF.R.S32.HI R9, RZ, 0x1f, R9 ;  /* 0x0000001fff097819 */ /* 0x000fc60000011409 */
[----:B------:R-:W-:Y:S01]  /*0430*/  FMUL R10, R10, UR4 ;  /* 0x000000040a0a7c20 */ /* 0x000fe20008400000 */
[----:B------:R-:W-:Y:S01]  /*0440*/  LEA.HI R9, R9, R0, RZ, 0x2 ;  /* 0x0000000009097211 */ /* 0x000fe200078f10ff */
[----:B------:R-:W-:Y:S01]  /*0450*/  ULDC UR4, c[0x0][0x154] ;  /* 0x0000550000047ab9 */ /* 0x000fe20000000800 */
[----:B-1----:R-:W-:Y:S01]  /*0460*/  I2FP.F32.U32 R12, R4 ;  /* 0x00000004000c7245 */ /* 0x002fe20000201000 */
[----:B------:R-:W-:Y:S01]  /*0470*/  VOTEU.ALL UP0, P0 ;  /* 0x00000000003f7886 */ /* 0x000fe20000000000 */
[----:B------:R-:W-:Y:S01]  /*0480*/  LOP3.LUT R9, R9, 0xfffffffc, RZ, 0xc0, !PT ;  /* 0xfffffffc09097812 */ /* 0x000fe200078ec0ff */
[----:B------:R-:W0:Y:S01]  /*0490*/  F2I.U32.TRUNC.NTZ R10, R10 ;  /* 0x0000000a000a7305 */ /* 0x000e22000020f000 */
[----:B------:R-:W-:Y:S01]  /*04a0*/  VOTEU.ALL UP1, P0 ;  /* 0x00000000003f7886 */ /* 0x000fe20000020000 */
[----:B------:R-:W-:Y:S01]  /*04b0*/  FMUL R12, R12, UR4 ;  /* 0x000000040c0c7c20 */ /* 0x000fe20008400000 */
[----:B------:R-:W1:Y:S01]  /*04c0*/  @!UP0 S2UR UR7, SR_CgaCtaId ;  /* 0x00000000000789c3 */ /* 0x000e620000008800 */
[----:B------:R-:W-:Y:S01]  /*04d0*/  IMAD.IADD R9, R0, 0x1, -R9 ;  /* 0x0000000100097824 */ /* 0x000fe200078e0a09 */
[----:B------:R-:W-:Y:S01]  /*04e0*/  SHF.R.S32.HI R0, RZ, 0x1f, R3 ;  /* 0x0000001fff007819 */ /* 0x000fe20000011403 */
[----:B------:R-:W-:Y:S01]  /*04f0*/  UMOV UR4, 0x20 ;  /* 0x0000002000047882 */ /* 0x000fe20000000000 */
[----:B------:R-:W-:Y:S01]  /*0500*/  @!UP0 UMOV UR6, 0x400 ;  /* 0x0000040000068882 */ /* 0x000fe20000000000 */
[----:B------:R-:W-:Y:S01]  /*0510*/  IMAD R19, R6, 0x4, R9 ;  /* 0x0000000406137824 */ /* 0x000fe200078e0209 */
[----:B------:R-:W5:Y:S01]  /*0520*/  F2I.U32.TRUNC.NTZ R12, R12 ;  /* 0x0000000c000c7305 */ /* 0x000f62000020f000 */
[----:B------:R-:W-:Y:S01]  /*0530*/  LEA.HI R0, R0, R3, RZ, 0x2 ;  /* 0x0000000300007211 */ /* 0x000fe200078f10ff */
[----:B------:R-:W4:Y:S01]  /*0540*/  LDC R9, c[0x0][0x148] ;  /* 0x00005200ff097b82 */ /* 0x000f220000000800 */
[----:B------:R-:W-:-:S04]  /*0550*/  @!UP0 UIADD3 UR4, -UR4, 0x100000, URZ ;  /* 0x0010000004048890 */ /* 0x000fc8000fffe13f */
[----:B------:R-:W-:Y:S02]  /*0560*/  @!UP0 USHF.L.U32 UR5, UR4, 0xb, URZ ;  /* 0x0000000b04058899 */ /* 0x000fe4000800063f */
[----:B------:R-:W-:Y:S01]  /*0570*/  @!UP0 USHF.L.U32 UR4, UR4, 0x1, URZ ;  /* 0x0000000104048899 */ /* 0x000fe2000800063f */
[----:B------:R-:W-:Y:S01]  /*0580*/  LEA.HI R6, R19, R19, RZ, 0x1 ;  /* 0x0000001313067211 */ /* 0x000fe200078f08ff */
[----:B0-----:R-:W-:Y:S01]  /*0590*/  IMAD.MOV R14, RZ, RZ, -R10 ;  /* 0x000000ffff0e7224 */ /* 0x001fe200078e0a0a */
[----:B------:R-:W-:Y:S02]  /*05a0*/  LOP3.LUT R0, R0, 0xfffffffc, RZ, 0xc0, !PT ;  /* 0xfffffffc00007812 */ /* 0x000fe400078ec0ff */
[----:B------:R-:W-:Y:S01]  /*05b0*/  LOP3.LUT R10, R6, 0xfffffffe, RZ, 0xc0, !PT ;  /* 0xfffffffe060a7812 */ /* 0x000fe200078ec0ff */
[----:B--2---:R-:W-:Y:S01]  /*05c0*/  IMAD R6, R11, R14, UR8 ;  /* 0x000000080b067e24 */ /* 0x004fe2000f8e020e */
[----:B---3--:R-:W-:Y:S01]  /*05d0*/  ISETP.EQ.U32.AND P2, PT, R13, 0x1, PT ;  /* 0x000000010d00780c */ /* 0x008fe20003f42070 */
[----:B------:R-:W-:-:S02]  /*05e0*/  IMAD.IADD R3, R3, 0x1, -R0 ;  /* 0x0000000103037824 */ /* 0x000fc400078e0a00 */
[C---:B------:R-:W-:Y:S02]  /*05f0*/  IMAD.IADD R11, R19.reuse, 0x1, -R10 ;  /* 0x00000001130b7824 */ /* 0x040fe400078e0a0a */
[----:B------:R-:W-:Y:S01]  /*0600*/  IMAD.SHL.U32 R10, R19, 0x4, RZ ;  /* 0x00000004130a7824 */ /* 0x000fe200078e00ff */
[----:B------:R-:W-:Y:S01]  /*0610*/  ISETP.NE.AND P1, PT, R3, 0x3, PT ;  /* 0x000000030300780c */ /* 0x000fe20003f25270 */
[----:B-----5:R-:W-:Y:S01]  /*0620*/  IMAD.MOV R24, RZ, RZ, -R12 ;  /* 0x000000ffff187224 */ /* 0x020fe200078e0a0c */
[----:B------:R-:W-:Y:S01]  /*0630*/  ISETP.NE.AND P4, PT, R11, R6, PT ;  /* 0x000000060b00720c */ /* 0x000fe20003f85270 */
[----:B-1----:R-:W-:Y:S01]  /*0640*/  @!UP0 ULEA UR6, UR7, UR6, 0x18 ;  /* 0x0000000607068291 */ /* 0x002fe2000f8ec03f */
[----:B------:R-:W-:Y:S01]  /*0650*/  LOP3.LUT R19, R19, 0xc, R10, 0x78, !PT ;  /* 0x0000000c13137812 */ /* 0x000fe200078e780a */
[----:B------:R-:W-:Y:S01]  /*0660*/  VOTEU.ALL UP0, P0 ;  /* 0x00000000003f7886 */ /* 0x000fe20000000000 */
[----:B------:R-:W-:Y:S01]  /*0670*/  LOP3.LUT P0, RZ, R8, 0x7, RZ, 0xc0, !PT ;  /* 0x0000000708ff7812 */ /* 0x000fe2000780c0ff */
[----:B------:R-:W-:Y:S01]  /*0680*/  VIADD R8, R2, 0xffffffff ;  /* 0xffffffff02087836 */ /* 0x000fe20000000000 */
[----:B------:R-:W-:Y:S01]  /*0690*/  ISETP.EQ.OR P1, PT, R3, RZ, !P1 ;  /* 0x000000ff0300720c */ /* 0x000fe20004f22670 */
[----:B----4-:R-:W-:Y:S01]  /*06a0*/  IMAD R11, R9, R24, R4 ;  /* 0x00000018090b7224 */ /* 0x010fe200078e0204 */
[----:B------:R-:W-:-:S02]  /*06b0*/  ISETP.LT.U32.AND P0, PT, R19, 0x2, !P0 ;  /* 0x000000021300780c */ /* 0x000fc40004701070 */
[----:B------:R-:W-:Y:S02]  /*06c0*/  ISETP.EQ.AND P1, PT, R2, RZ, P1 ;  /* 0x000000ff0200720c */ /* 0x000fe40000f22270 */
[----:B------:R-:W-:Y:S01]  /*06d0*/  ISETP.GE.U32.AND P6, PT, R8, 0x2, PT ;  /* 0x000000020800780c */ /* 0x000fe20003fc6070 */
[----:B------:R-:W0:Y:S02]  /*06e0*/  FENCE.VIEW.ASYNC.S ;  /* 0x00000000000073c6 */ /* 0x000e240000000000 */
[----:B0-----:R0:W1:Y:S01]  /*06f0*/  @!UP0 SYNCS.EXCH.64 URZ, [UR6+0x40], UR4 ;  /* 0x00004004063f85b2 */ /* 0x0010620008000100 */
[----:B------:R-:W-:Y:S02]  /*0700*/  @P4 LEA.HI R0, R19, R19, RZ, 0x1 ;  /* 0x0000001313004211 */ /* 0x000fe400078f08ff */
[----:B------:R-:W-:Y:S02]  /*0710*/  SEL R18, RZ, 0x1, !P1 ;  /* 0x00000001ff127807 */ /* 0x000fe40004800000 */
[----:B------:R-:W-:-:S02]  /*0720*/  @P4 SHF.R.S32.HI R0, RZ, 0x1, R0 ;  /* 0x00000001ff004819 */ /* 0x000fc40000011400 */
[----:B------:R-:W-:Y:S02]  /*0730*/  SEL R18, R18, 0x2, P6 ;  /* 0x0000000212127807 */ /* 0x000fe40003000000 */
[----:B------:R-:W-:Y:S02]  /*0740*/  @P4 ISETP.NE.AND P5, PT, R0, R11, PT ;  /* 0x0000000b0000420c */ /* 0x000fe40003fa5270 */
[----:B------:R-:W-:Y:S02]  /*0750*/  SEL R11, RZ, 0x1, !P0 ;  /* 0x00000001ff0b7807 */ /* 0x000fe40004000000 */
[----:B------:R-:W-:Y:S02]  /*0760*/  @P4 SEL R22, RZ, 0x1, P5 ;  /* 0x00000001ff164807 */ /* 0x000fe40002800000 */
[----:B------:R-:W-:Y:S01]  /*0770*/  LOP3.LUT R0, R98, 0x7f, RZ, 0xc0, !PT ;  /* 0x0000007f62007812 */ /* 0x000fe200078ec0ff */
[----:B------:R0:W2:Y:S01]  /*0780*/  @!UP1 SYNCS.EXCH.64 URZ, [UR6+0x48], UR4 ;  /* 0x00004804063f95b2 */ /* 0x0000a20008000100 */
[----:B------:R-:W-:Y:S01]  /*0790*/  LOP3.LUT R22, R22, R11, RZ, 0xc0, !PT ;  /* 0x0000000b16167212 */ /* 0x000fe200078ec0ff */
[----:B------:R-:W-:Y:S01]  /*07a0*/  NOP ;  /* 0x0000000000007918 */ /* 0x000fe20000000000 */
[----:B------:R-:W-:Y:S05]  /*07b0*/  @!P2 BRA `(.L_x_3) ;  /* 0x000000000008a947 */ /* 0x000fea0003800000 */
[----:B-12---:R-:W-:Y:S01]  /*07c0*/  UCGABAR_ARV ;  /* 0x00000000000079c7 */ /* 0x006fe20008000000 */
[----:B------:R-:W-:Y:S05]  /*07d0*/  BRA `(.L_x_4) ;  /* 0x0000000000047947 */ /* 0x000fea0003800000 */
.L_x_3:
[----:B-12---:R-:W-:Y:S01]  /*07e0*/  NOP ;  /* 0x0000000000007918 */ /* 0x006fe20000000000 */
.L_x_4:
[----:B------:R-:W1:Y:S01]  /*07f0*/  LDC R2, c[0x0][0x65c] ;  /* 0x00019700ff027b82 */ /* 0x000e620000000800 */
[----:B------:R-:W-:Y:S01]  /*0800*/  LOP3.LUT R5, R5, 0xfffff7ff, RZ, 0xc0, !PT ;  /* 0xfffff7ff05057812 */ /* 0x000fe200078ec0ff */
[----:B------:R-:W-:Y:S02]  /*0810*/  IMAD.U32 R10, RZ, RZ, UR8 ;  /* 0x00000008ff0a7e24 */ /* 0x000fe4000f8e00ff */
[----:B------:R-:W-:Y:S01]  /*0820*/  IMAD.MOV.U32 R11, RZ, RZ, RZ ;  /* 0x000000ffff0b7224 */ /* 0x000fe200078e00ff */
[----:B-1----:R-:W-:-:S13]  /*0830*/  ISETP.NE.AND P1, PT, R2, 0x1, PT ;  /* 0x000000010200780c */ /* 0x002fda0003f25270 */
[----:B------:R-:W1:Y:S01]  /*0840*/  @P1 LDC R17, c[0x0][0x10] ;  /* 0x00000400ff111b82 */ /* 0x000e620000000800 */
[----:B------:R-:W-:Y:S01]  /*0850*/  @P1 LOP3.LUT R5, R5, 0x800, RZ, 0xfc, !PT ;  /* 0x0000080005051812 */ /* 0x000fe200078efcff */
[----:B------:R-:W-:Y:S02]  /*0860*/  @P1 IMAD.MOV.U32 R5, RZ, RZ, RZ ;  /* 0x000000ffff051224 */ /* 0x000fe400078e00ff */
[----:B------:R-:W-:-:S04]  /*0870*/  @P1 IMAD.MOV.U32 R15, RZ, RZ, RZ ;  /* 0x000000ffff0f1224 */ /* 0x000fc800078e00ff */
[----:B------:R-:W2:Y:S01]  /*0880*/  @!P1 LDC R13, c[0x0][0xc] ;  /* 0x00000300ff0d9b82 */ /* 0x000ea20000000800 */
[----:B0-----:R-:W-:Y:S01]  /*0890*/  ULDC UR4, c[0x0][0xc] ;  /* 0x0000030000047ab9 */ /* 0x001fe20000000800 */
[----:B------:R-:W-:Y:S01]  /*08a0*/  ULDC UR5, c[0x0][0x10] ;  /* 0x0000040000057ab9 */ /* 0x000fe20000000800 */
[----:B------:R-:W-:Y:S01]  /*08b0*/  ULDC UR6, c[0x0][0x14] ;  /* 0x0000050000067ab9 */ /* 0x000fe20000000800 */
[----:B------:R-:W-:-:S04]  /*08c0*/  UIMAD.WIDE.U32 UR4, UR4, UR5, URZ ;  /* 0x00000005040472a5 */ /* 0x000fc8000f8e003f */
[----:B------:R-:W-:Y:S02]  /*08d0*/  UIMAD.WIDE.U32 UR38, UR4, UR6, URZ ;  /* 0x00000006042672a5 */ /* 0x000fe4000f8e003f */
[----:B------:R-:W-:-:S04]  /*08e0*/  UIMAD UR41, UR5, UR6, URZ ;  /* 0x00000006052972a4 */ /* 0x000fc8000f8e023f */
[----:B------:R-:W-:Y:S01]  /*08f0*/  UIADD3 UR41, UR39, UR41, URZ ;  /* 0x0000002927297290 */ /* 0x000fe2000fffe03f */
[----:B-1----:R-:W-:-:S04]  /*0900*/  @P1 IMAD.WIDE.U32 R16, R17, UR8, R4 ;  /* 0x0000000811101c25 */ /* 0x002fc8000f8e0004 */
[----:B------:R-:W-:Y:S02]  /*0910*/  @P1 IMAD.IADD R17, R17, 0x1, R15 ;  /* 0x0000000111111824 */ /* 0x000fe400078e020f */
[----:B--2---:R-:W-:-:S04]  /*0920*/  @!P1 IMAD.WIDE.U32 R10, R4, R13, R10 ;  /* 0x0000000d040a9225 */ /* 0x004fc800078e000a */
[----:B------:R-:W-:Y:S02]  /*0930*/  @!P1 IMAD.MOV.U32 R16, RZ, RZ, R10 ;  /* 0x000000ffff109224 */ /* 0x000fe400078e000a */
[----:B------:R-:W-:Y:S01]  /*0940*/  @!P1 IMAD.MOV.U32 R17, RZ, RZ, R11 ;  /* 0x000000ffff119224 */ /* 0x000fe200078e000b */
[----:B------:R-:W-:Y:S06]  /*0950*/  @!P2 BRA `(.L_x_5) ;  /* 0x00000000000ca947 */ /* 0x000fec0003800000 */
[----:B------:R-:W-:Y:S01]  /*0960*/  UCGABAR_WAIT ;  /* 0x0000000000007dc7 */ /* 0x000fe20008000000 */
[----:B------:R-:W-:Y:S01]  /*0970*/  CCTL.IVALL ;  /* 0x00000000ff00798f */ /* 0x000fe20002000000 */
[----:B------:R-:W-:Y:S05]  /*0980*/  BRA `(.L_x_6) ;  /* 0x0000000000047947 */ /* 0x000fea0003800000 */
.L_x_5:
[----:B------:R-:W-:Y:S06]  /*0990*/  BAR.SYNC.DEFER_BLOCKING 0x0 ;  /* 0x0000000000007b1d */ /* 0x000fec0000010000 */
.L_x_6:
[----:B------:R-:W-:Y:S05]  /*09a0*/  @!P3 BRA `(.L_x_7) ;  /* 0x000000700094b947 */ /* 0x000fea0003800000 */
[----:B------:R-:W-:-:S13]  /*09b0*/  ISETP.GT.U32.AND P0, PT, R8, 0x1, PT ;  /* 0x000000010800780c */ /* 0x000fda0003f04070 */
[----:B------:R-:W-:Y:S05]  /*09c0*/  @P0 EXIT ;  /* 0x000000000000094d */ /* 0x000fea0003800000 */
[----:B------:R-:W-:Y:S01]  /*09d0*/  ULDC.64 UR4, c[0x0][0x650] ;  /* 0x0001940000047ab9 */ /* 0x000fe20000000a00 */
[----:B------:R-:W-:Y:S01]  /*09e0*/  PRMT R3, RZ, 0x7610, R3 ;  /* 0x00007610ff037816 */ /* 0x000fe20000000003 */
[----:B------:R-:W-:Y:S01]  /*09f0*/  IMAD.MOV.U32 R111, RZ, RZ, -0x1 ;  /* 0xffffffffff6f7424 */ /* 0x000fe200078e00ff */
[----:B------:R-:W-:Y:S01]  /*0a00*/  ISETP.GE.U32.AND P0, PT, R16, UR4, PT ;  /* 0x0000000410007c0c */ /* 0x000fe2000bf06070 */
[----:B------:R-:W-:Y:S02]  /*0a10*/  IMAD.MOV.U32 R103, RZ, RZ, -0x1 ;  /* 0xffffffffff677424 */ /* 0x000fe400078e00ff */
[----:B------:R-:W-:Y:S01]  /*0a20*/  IMAD.MOV.U32 R23, RZ, RZ, -0x1 ;  /* 0xffffffffff177424 */ /* 0x000fe200078e00ff */
[----:B------:R-:W-:-:S13]  /*0a30*/  ISETP.GE.U32.AND.EX P0, PT, R17, UR5, PT, P0 ;  /* 0x0000000511007c0c */ /* 0x000fda000bf06100 */
[----:B------:R-:W-:Y:S05]  /*0a40*/  @P0 BRA `(.L_x_8) ;  /* 0x00000004002c0947 */ /* 0x000fea0003800000 */
[----:B------:R-:W0:Y:S01]  /*0a50*/  LDC.64 R26, c[0x0][0x628] ;  /* 0x00018a00ff1a7b82 */ /* 0x000e220000000a00 */
[----:B------:R-:W-:Y:S02]  /*0a60*/  IMAD.MOV.U32 R10, RZ, RZ, R16 ;  /* 0x000000ffff0a7224 */ /* 0x000fe400078e0010 */
[----:B------:R-:W-:-:S05]  /*0a70*/  IMAD.MOV.U32 R11, RZ, RZ, R17 ;  /* 0x000000ffff0b7224 */ /* 0x000fca00078e0011 */
[----:B------:R-:W1:Y:S08]  /*0a80*/  LDC R8, c[0x0][0x630] ;  /* 0x00018c00ff087b82 */ /* 0x000e700000000800 */
[----:B------:R-:W2:Y:S01]  /*0a90*/  LDC.64 R28, c[0x0][0x620] ;  /* 0x00018800ff1c7b82 */ /* 0x000ea20000000a00 */
[----:B0-----:R-:W-:-:S04]  /*0aa0*/  ISETP.NE.U32.AND P0, PT, R26, RZ, PT ;  /* 0x000000ff1a00720c */ /* 0x001fc80003f05070 */
[----:B------:R-:W-:-:S13]  /*0ab0*/  ISETP.NE.AND.EX P0, PT, R27, RZ, PT, P0 ;  /* 0x000000ff1b00720c */ /* 0x000fda0003f05300 */
[----:B-12---:R-:W-:Y:S05]  /*0ac0*/  @!P0 BRA `(.L_x_9) ;  /* 0x0000000000288947 */ /* 0x006fea0003800000 */
[----:B------:R-:W0:Y:S02]  /*0ad0*/  LDC R3, c[0x0][0x634] ;  /* 0x00018d00ff037b82 */ /* 0x000e240000000800 */
[----:B0-----:R-:W-:-:S05]  /*0ae0*/  IADD3 R3, P0, R16, R3, RZ ;  /* 0x0000000310037210 */ /* 0x001fca0007f1e0ff */
[----:B------:R-:W-:-:S04]  /*0af0*/  IMAD.X R21, RZ, RZ, R17, P0 ;  /* 0x000000ffff157224 */ /* 0x000fc800000e0611 */
[----:B------:R-:W-:-:S04]  /*0b00*/  IMAD.WIDE.U32 R10, R21, R26, RZ ;  /* 0x0000001a150a7225 */ /* 0x000fc800078e00ff */
[----:B------:R-:W-:-:S04]  /*0b10*/  IMAD.WIDE.U32 R12, P0, R3, R27, R10 ;  /* 0x0000001b030c7225 */ /* 0x000fc8000780000a */
[----:B------:R-:W-:-:S04]  /*0b20*/  IMAD.WIDE.U32 R10, R3, R26, RZ ;  /* 0x0000001a030a7225 */ /* 0x000fc800078e00ff */
[----:B------:R-:W-:Y:S01]  /*0b30*/  IMAD.X R15, RZ, RZ, RZ, P0 ;  /* 0x000000ffff0f7224 */ /* 0x000fe200000e06ff */
[----:B------:R-:W-:Y:S01]  /*0b40*/  IADD3 RZ, P0, R11, R12, RZ ;  /* 0x0000000c0bff7210 */ /* 0x000fe20007f1e0ff */
[----:B------:R-:W-:-:S04]  /*0b50*/  IMAD.MOV.U32 R14, RZ, RZ, R13 ;  /* 0x000000ffff0e7224 */ /* 0x000fc800078e000d */
[----:B------:R-:W-:-:S08]  /*0b60*/  IMAD.WIDE.U32.X R10, R21, R27, R14, P0 ;  /* 0x0000001b150a7225 */ /* 0x000fd000000e040e */
.L_x_9:
[----:B------:R-:W0:Y:S01]  /*0b70*/  LDC.64 R32, c[0x0][0x640] ;  /* 0x00019000ff207b82 */ /* 0x000e220000000a00 */
[--C-:B------:R-:W-:Y:S01]  /*0b80*/  SHF.R.U64 R27, R10, R8, R11.reuse ;  /* 0x000000080a1b7219 */ /* 0x100fe2000000120b */
[----:B------:R-:W-:Y:S01]  /*0b90*/  IMAD R31, R9, R24, R4 ;  /* 0x00000018091f7224 */ /* 0x000fe200078e0204 */
[----:B------:R-:W-:Y:S01]  /*0ba0*/  SHF.R.U32.HI R3, RZ, R8, R11 ;  /* 0x00000008ff037219 */ /* 0x000fe2000001160b */
[----:B------:R-:W-:Y:S01]  /*0bb0*/  IMAD.MOV.U32 R23, RZ, RZ, 0x1 ;  /* 0x00000001ff177424 */ /* 0x000fe200078e00ff */
[----:B------:R-:W-:-:S03]  /*0bc0*/  IADD3 R5, P0, RZ, -R27, RZ ;  /* 0x8000001bff057210 */ /* 0x000fc60007f1e0ff */
[----:B------:R-:W1:Y:S02]  /*0bd0*/  LDC R12, c[0x0][0x618] ;  /* 0x00018600ff0c7b82 */ /* 0x000e640000000800 */
[----:B------:R-:W-:Y:S02]  /*0be0*/  IMAD.X R3, RZ, RZ, ~R3, P0 ;  /* 0x000000ffff037224 */ /* 0x000fe400000e0e03 */
[----:B------:R-:W-:-:S04]  /*0bf0*/  IMAD.WIDE.U32 R10, R5, R28, R16 ;  /* 0x0000001c050a7225 */ /* 0x000fc800078e0010 */
[----:B------:R-:W2:Y:S01]  /*0c00*/  LDC R20, c[0x0][0x608] ;  /* 0x00018200ff147b82 */ /* 0x000ea20000000800 */
[----:B------:R-:W-:Y:S02]  /*0c10*/  IMAD R8, R3, R28, RZ ;  /* 0x0000001c03087224 */ /* 0x000fe400078e02ff */
[----:B------:R-:W-:Y:S02]  /*0c20*/  IMAD.MOV.U32 R3, RZ, RZ, -0x1 ;  /* 0xffffffffff037424 */ /* 0x000fe400078e00ff */
[----:B------:R-:W-:-:S03]  /*0c30*/  IMAD R5, R5, R29, R8 ;  /* 0x0000001d05057224 */ /* 0x000fc600078e0208 */
[----:B------:R-:W3:Y:S01]  /*0c40*/  LDC R30, c[0x0][0x658] ;  /* 0x00019600ff1e7b82 */ /* 0x000ee20000000800 */
[----:B------:R-:W-:Y:S01]  /*0c50*/  IMAD.IADD R5, R11, 0x1, R5 ;  /* 0x000000010b057824 */ /* 0x000fe200078e0205 */
[----:B0-----:R-:W-:-:S04]  /*0c60*/  ISETP.NE.U32.AND P0, PT, R32, RZ, PT ;  /* 0x000000ff2000720c */ /* 0x001fc80003f05070 */
[----:B------:R-:W-:Y:S02]  /*0c70*/  ISETP.NE.AND.EX P0, PT, R33, RZ, PT, P0 ;  /* 0x000000ff2100720c */ /* 0x000fe40003f05300 */
[----:B------:R-:W0:Y:S01]  /*0c80*/  LDC R26, c[0x0][0x600] ;  /* 0x00018000ff1a7b82 */ /* 0x000e220000000800 */
[-CC-:B-1----:R-:W-:Y:S02]  /*0c90*/  SHF.R.U64 R14, R10, R12.reuse, R5.reuse ;  /* 0x0000000c0a0e7219 */ /* 0x182fe40000001205 */
[----:B------:R-:W-:-:S05]  /*0ca0*/  SHF.R.U32.HI R5, RZ, R12, R5 ;  /* 0x0000000cff057219 */ /* 0x000fca0000011605 */
[----:B------:R-:W1:Y:S01]  /*0cb0*/  LDC R15, c[0x0][0x648] ;  /* 0x00019200ff0f7b82 */ /* 0x000e620000000800 */
[-CC-:B--2---:R-:W-:Y:S02]  /*0cc0*/  SHF.R.U64 R29, R14, R20.reuse, R5.reuse ;  /* 0x000000140e1d7219 */ /* 0x184fe40000001205 */
[----:B------:R-:W-:-:S05]  /*0cd0*/  SHF.R.U32.HI R5, RZ, R20, R5 ;  /* 0x00000014ff057219 */ /* 0x000fca0000011605 */
[----:B------:R-:W2:Y:S01]  /*0ce0*/  LDC R21, c[0x0][0x638] ;  /* 0x00018e00ff157b82 */ /* 0x000ea20000000800 */
[-CC-:B---3--:R-:W-:Y:S02]  /*0cf0*/  SHF.R.U64 R20, R29, R30.reuse, R5.reuse ;  /* 0x0000001e1d147219 */ /* 0x188fe40000001205 */
[-C--:B------:R-:W-:Y:S02]  /*0d00*/  SHF.L.U32 R3, R3, R30.reuse, RZ ;  /* 0x0000001e03037219 */ /* 0x080fe400000006ff */
[----:B------:R-:W-:Y:S01]  /*0d10*/  SHF.R.U32.HI R5, RZ, R30, R5 ;  /* 0x0000001eff057219 */ /* 0x000fe20000011605 */
[----:B------:R-:W-:Y:S01]  /*0d20*/  IMAD.MOV.U32 R4, RZ, RZ, R20 ;  /* 0x000000ffff047224 */ /* 0x000fe200078e0014 */
[----:B------:R-:W-:Y:S01]  /*0d30*/  LOP3.LUT R12, RZ, R3, RZ, 0x33, !PT ;  /* 0x00000003ff0c7212 */ /* 0x000fe200078e33ff */
[----:B------:R-:W3:Y:S01]  /*0d40*/  LDC R25, c[0x0][0x610] ;  /* 0x00018400ff197b82 */ /* 0x000ee20000000800 */
[----:B------:R-:W-:Y:S05]  /*0d50*/  @!P0 BRA `(.L_x_10) ;  /* 0x0000000000288947 */ /* 0x000fea0003800000 */
[----:B------:R-:W4:Y:S02]  /*0d60*/  LDC R3, c[0x0][0x64c] ;  /* 0x00019300ff037b82 */ /* 0x000f240000000800 */
[----:B----4-:R-:W-:-:S05]  /*0d70*/  IADD3 R3, P0, R20, R3, RZ ;  /* 0x0000000314037210 */ /* 0x010fca0007f1e0ff */
        /* <DEDUP_REMOVED lines=8> */
.L_x_10:
[----:B-1----:R-:W-:Y:S01]  /*0e00*/  SHF.R.U64 R4, R4, R15, R5 ;  /* 0x0000000f04047219 */ /* 0x002fe20000001205 */
[----:B0-----:R-:W-:Y:S01]  /*0e10*/  VIADD R5, R26, 0xffffffff ;  /* 0xffffffff1a057836 */ /* 0x001fe20000000000 */
[----:B------:R-:W-:Y:S01]  /*0e20*/  SHF.L.U32 R3, R23, R30, RZ ;  /* 0x0000001e17037219 */ /* 0x000fe200000006ff */
[----:B------:R-:W-:Y:S01]  /*0e30*/  IMAD.MOV.U32 R23, RZ, RZ, R27 ;  /* 0x000000ffff177224 */ /* 0x000fe200078e001b */
[----:B------:R-:W-:Y:S01]  /*0e40*/  LOP3.LUT R12, R29, R12, RZ, 0xc0, !PT ;  /* 0x0000000c1d0c7212 */ /* 0x000fe200078ec0ff */
[----:B------:R-:W-:Y:S01]  /*0e50*/  IMAD.MOV R8, RZ, RZ, -R4 ;  /* 0x000000ffff087224 */ /* 0x000fe200078e0a04 */
[----:B------:R-:W-:Y:S02]  /*0e60*/  SEL R6, R6, R31, !P1 ;  /* 0x0000001f06067207 */ /* 0x000fe40004800000 */
[----:B------:R-:W-:Y:S01]  /*0e70*/  LOP3.LUT R5, R14, R5, RZ, 0xc0, !PT ;  /* 0x000000050e057212 */ /* 0x000fe200078ec0ff */
[----:B------:R-:W-:Y:S02]  /*0e80*/  IMAD R9, R3, R4, R12 ;  /* 0x0000000403097224 */ /* 0x000fe400078e020c */
[----:B--2---:R-:W-:-:S02]  /*0e90*/  IMAD R3, R8, R21, R20 ;  /* 0x0000001508037224 */ /* 0x004fc400078e0214 */
[----:B---3--:R-:W-:Y:S02]  /*0ea0*/  IMAD R6, R9, R25, R6 ;  /* 0x0000001909067224 */ /* 0x008fe400078e0206 */
[----:B------:R-:W-:Y:S02]  /*0eb0*/  IMAD R111, R3, R26, R5 ;  /* 0x0000001a036f7224 */ /* 0x000fe400078e0205 */
[----:B------:R-:W-:-:S03]  /*0ec0*/  IMAD.MOV.U32 R4, RZ, RZ, 0x1 ;  /* 0x00000001ff047424 */ /* 0x000fc600078e00ff */
[----:B------:R-:W-:Y:S02]  /*0ed0*/  SEL R103, R111, R6, !P1 ;  /* 0x000000066f677207 */ /* 0x000fe40004800000 */
[----:B------:R-:W-:Y:S02]  /*0ee0*/  PRMT R3, R4, 0x7610, R3 ;  /* 0x0000761004037816 */ /* 0x000fe40000000003 */
[----:B------:R-:W-:-:S07]  /*0ef0*/  SEL R111, R6, R111, !P1 ;  /* 0x0000006f066f7207 */ /* 0x000fce0004800000 */
.L_x_8:
[----:B------:R-:W-:-:S08]  /*0f00*/  NOP ;  /* 0x0000000000007918 */ /* 0x000fd00000000000 */
[----:B------:R-:W0:Y:S02]  /*0f10*/  USETMAXREG.TRY_ALLOC.CTAPOOL UP0, 0xe8 ;  /* 0x000000e8000079c8 */ /* 0x000e240008000600 */
[----:B0-----:R-:W-:-:S13]  /*0f20*/  PLOP3.LUT P0, PT, PT, PT, UP0, 0x80, 0x0 ;  /* 0x000000000000781c */ /* 0x001fda0003f0f008 */
[----:B------:R-:W-:Y:S05]  /*0f30*/  @!P0 BRA `(.L_x_8) ;  /* 0xfffffffc00f08947 */ /* 0x000fea000383ffff */
[----:B------:R-:W-:Y:S01]  /*0f40*/  ULDC.64 UR4, c[0x0][0x598] ;  /* 0x0001660000047ab9 */ /* 0x000fe20000000a00 */
[----:B------:R-:W-:Y:S01]  /*0f50*/  ULDC.64 UR36, c[0x0][0x208] ;  /* 0x0000820000247ab9 */ /* 0x000fe20000000a00 */
[----:B------:R-:W-:-:S04]  /*0f60*/  ISETP.NE.U32.AND P0, PT, RZ, UR4, PT ;  /* 0x00000004ff007c0c */ /* 0x000fc8000bf05070 */
[----:B------:R-:W-:-:S13]  /*0f70*/  ISETP.NE.AND.EX P0, PT, RZ, UR5, PT, P0 ;  /* 0x00000005ff007c0c */ /* 0x000fda000bf05300 */
[----:B------:R-:W-:Y:S05]  /*0f80*/  @!P0 BRA `(.L_x_11) ;  /* 0x00000000001c8947 */ /* 0x000fea0003800000 */
[----:B------:R-:W0:Y:S02]  /*0f90*/  LDC.64 R4, c[0x0][0x598] ;  /* 0x00016600ff047b82 */ /* 0x000e240000000a00 */
[----:B0-----:R-:W2:Y:S02]  /*0fa0*/  LDG.E.64 R4, desc[UR36][R4.64] ;  /* 0x0000002404047981 */ /* 0x001ea4000c1e1b00 */
[----:B--2---:R-:W-:-:S04]  /*0fb0*/  ISETP.NE.U32.AND P0, PT, R4, RZ, PT ;  /* 0x000000ff0400720c */ /* 0x004fc80003f05070 */
[----:B------:R-:W-:-:S13]  /*0fc0*/  ISETP.NE.AND.EX P0, PT, R5, RZ, PT, P0 ;  /* 0x000000ff0500720c */ /* 0x000fda0003f05300 */
[----:B------:R-:W-:Y:S05]  /*0fd0*/  @!P0 BRA `(.L_x_11) ;  /* 0x0000000000088947 */ /* 0x000fea0003800000 */
[----:B------:R0:W5:Y:S01]  /*0fe0*/  LD.E R90, desc[UR36][R4.64] ;  /* 0x00000024045a7980 */ /* 0x000162000c101900 */
[----:B------:R-:W-:Y:S05]  /*0ff0*/  BRA `(.L_x_12) ;  /* 0x0000000000247947 */ /* 0x000fea0003800000 */
.L_x_11:
[----:B------:R-:W-:Y:S02]  /*1000*/  ULDC.64 UR4, c[0x0][0x588] ;  /* 0x0001620000047ab9 */ /* 0x000fe40000000a00 */
[----:B------:R-:W-:-:S04]  /*1010*/  ISETP.NE.U32.AND P0, PT, RZ, UR4, PT ;  /* 0x00000004ff007c0c */ /* 0x000fc8000bf05070 */
[----:B------:R-:W-:-:S13]  /*1020*/  ISETP.NE.AND.EX P0, PT, RZ, UR5, PT, P0 ;  /* 0x00000005ff007c0c */ /* 0x000fda000bf05300 */
[----:B------:R-:W-:Y:S05]  /*1030*/  @!P0 BRA `(.L_x_13) ;  /* 0x00000000000c8947 */ /* 0x000fea0003800000 */
[----:B------:R-:W0:Y:S02]  /*1040*/  LDC.64 R90, c[0x0][0x588] ;  /* 0x00016200ff5a7b82 */ /* 0x000e240000000a00 */
[----:B0-----:R1:W5:Y:S01]  /*1050*/  LDG.E R90, desc[UR36][R90.64] ;  /* 0x000000245a5a7981 */ /* 0x001362000c1e1900 */
[----:B------:R-:W-:Y:S05]  /*1060*/  BRA `(.L_x_12) ;  /* 0x0000000000087947 */ /* 0x000fea0003800000 */
.L_x_13:
[----:B------:R-:W-:Y:S02]  /*1070*/  ULDC UR4, c[0x0][0x580] ;  /* 0x0001600000047ab9 */ /* 0x000fe40000000800 */
[----:B------:R-:W-:-:S07]  /*1080*/  IMAD.U32 R90, RZ, RZ, UR4 ;  /* 0x00000004ff5a7e24 */ /* 0x000fce000f8e00ff */
.L_x_12:
[----:B------:R-:W-:Y:S02]  /*1090*/  ULDC.64 UR4, c[0x0][0x5a0] ;  /* 0x0001680000047ab9 */ /* 0x000fe40000000a00 */
[----:B------:R-:W-:-:S04]  /*10a0*/  ISETP.NE.U32.AND P0, PT, RZ, UR4, PT ;  /* 0x00000004ff007c0c */ /* 0x000fc8000bf05070 */
[----:B------:R-:W-:-:S13]  /*10b0*/  ISETP.NE.AND.EX P0, PT, RZ, UR5, PT, P0 ;  /* 0x00000005ff007c0c */ /* 0x000fda000bf05300 */
[----:B------:R-:W-:Y:S05]  /*10c0*/  @!P0 BRA `(.L_x_14) ;  /* 0x00000000001c8947 */ /* 0x000fea0003800000 */
[----:B0-----:R-:W0:Y:S02]  /*10d0*/  LDC.64 R4, c[0x0][0x5a0] ;  /* 0x00016800ff047b82 */ /* 0x001e240000000a00 */
[----:B0-----:R-:W2:Y:S02]  /*10e0*/  LDG.E.64 R4, desc[UR36][R4.64] ;  /* 0x0000002404047981 */ /* 0x001ea4000c1e1b00 */
[----:B--2---:R-:W-:-:S04]  /*10f0*/  ISETP.NE.U32.AND P0, PT, R4, RZ, PT ;  /* 0x000000ff0400720c */ /* 0x004fc80003f05070 */
[----:B------:R-:W-:-:S13]  /*1100*/  ISETP.NE.AND.EX P0, PT, R5, RZ, PT, P0 ;  /* 0x000000ff0500720c */ /* 0x000fda0003f05300 */
[----:B------:R-:W-:Y:S05]  /*1110*/  @!P0 BRA `(.L_x_14) ;  /* 0x0000000000088947 */ /* 0x000fea0003800000 */
[----:B-1----:R0:W5:Y:S01]  /*1120*/  LD.E R91, desc[UR36][R4.64] ;  /* 0x00000024045b7980 */ /* 0x002162000c101900 */
[----:B------:R-:W-:Y:S05]  /*1130*/  BRA `(.L_x_15) ;  /* 0x0000000000247947 */ /* 0x000fea0003800000 */
.L_x_14:
[----:B------:R-:W-:Y:S02]  /*1140*/  ULDC.64 UR4, c[0x0][0x590] ;  /* 0x0001640000047ab9 */ /* 0x000fe40000000a00 */
[----:B------:R-:W-:-:S04]  /*1150*/  ISETP.NE.U32.AND P0, PT, RZ, UR4, PT ;  /* 0x00000004ff007c0c */ /* 0x000fc8000bf05070 */
[----:B------:R-:W-:-:S13]  /*1160*/  ISETP.NE.AND.EX P0, PT, RZ, UR5, PT, P0 ;  /* 0x00000005ff007c0c */ /* 0x000fda000bf05300 */
[----:B------:R-:W-:Y:S05]  /*1170*/  @!P0 BRA `(.L_x_16) ;  /* 0x00000000000c8947 */ /* 0x000fea0003800000 */
[----:B0-----:R-:W1:Y:S02]  /*1180*/  LDC.64 R4, c[0x0][0x590] ;  /* 0x00016400ff047b82 */ /* 0x001e640000000a00 */
[----:B-1----:R1:W5:Y:S01]  /*1190*/  LDG.E R91, desc[UR36][R4.64] ;  /* 0x00000024045b7981 */ /* 0x002362000c1e1900 */
[----:B------:R-:W-:Y:S05]  /*11a0*/  BRA `(.L_x_15) ;  /* 0x0000000000087947 */ /* 0x000fea0003800000 */
.L_x_16:
[----:B------:R-:W-:Y:S02]  /*11b0*/  ULDC UR4, c[0x0][0x584] ;  /* 0x0001610000047ab9 */ /* 0x000fe40000000800 */
[----:B-1----:R-:W-:-:S07]  /*11c0*/  IMAD.U32 R91, RZ, RZ, UR4 ;  /* 0x00000004ff5b7e24 */ /* 0x002fce000f8e00ff */
.L_x_15:
[----:B------:R-:W-:-:S13]  /*11d0*/  LOP3.LUT P0, RZ, R3, 0xff, RZ, 0xc0, !PT ;  /* 0x000000ff03ff7812 */ /* 0x000fda000780c0ff */
[----:B------:R-:W-:Y:S05]  /*11e0*/  @!P0 EXIT ;  /* 0x000000000000894d */ /* 0x000fea0003800000 */
[----:B------:R-:W2:Y:S01]  /*11f0*/  LDC R93, c[0x0][0x658] ;  /* 0x00019600ff5d7b82 */ /* 0x000ea20000000800 */
[----:B------:R-:W-:Y:S01]  /*1200*/  LOP3.LUT R7, R7, 0x1, RZ, 0xc0, !PT ;  /* 0x0000000107077812 */ /* 0x000fe200078ec0ff */
[----:B------:R-:W-:Y:S01]  /*1210*/  ULDC.64 UR6, c[0x0][0x288] ;  /* 0x0000a20000067ab9 */ /* 0x000fe20000000a00 */
[----:B------:R-:W-:Y:S01]  /*1220*/  SHF.R.U32.HI R3, RZ, 0x2, R98 ;  /* 0x00000002ff037819 */ /* 0x000fe20000011662 */
[----:B------:R-:W-:Y:S01]  /*1230*/  UIADD3 UR4, UR7, 0x7f, URZ ;  /* 0x0000007f07047890 */ /* 0x000fe2000fffe03f */
[----:B------:R-:W-:Y:S01]  /*1240*/  SHF.R.U32.HI R0, RZ, 0x1, R0 ;  /* 0x00000001ff007819 */ /* 0x000fe20000011600 */
[----:B------:R-:W-:Y:S01]  /*1250*/  IMAD.SHL.U32 R88, R7, 0x40, RZ ;  /* 0x0000004007587824 */ /* 0x000fe200078e00ff */
[----:B------:R-:W-:Y:S01]  /*1260*/  LOP3.LUT R3, R3, 0x7, RZ, 0xc0, !PT ;  /* 0x0000000703037812 */ /* 0x000fe200078ec0ff */
[----:B------:R-:W3:Y:S01]  /*1270*/  LDC.64 R96, c[0x0][0x5c8] ;  /* 0x00017200ff607b82 */ /* 0x000ee20000000a00 */
[----:B------:R-:W-:Y:S01]  /*1280*/  USHF.R.S32.HI UR5, URZ, 0x1f, UR4 ;  /* 0x0000001f3f057899 */ /* 0x000fe20008011404 */
[----:B------:R-:W-:Y:S01]  /*1290*/  LOP3.LUT R0, R0, 0x30, RZ, 0xc0, !PT ;  /* 0x0000003000007812 */ /* 0x000fe200078ec0ff */
[----:B------:R-:W-:Y:S01]  /*12a0*/  IMAD.MOV.U32 R6, RZ, RZ, 0x1 ;  /* 0x00000001ff067424 */ /* 0x000fe200078e00ff */
[--C-:B------:R-:W-:Y:S01]  /*12b0*/  LOP3.LUT R88, R88, 0x40, R3.reuse, 0xe2, !PT ;  /* 0x0000004058587812 */ /* 0x100fe200078ee203 */
[----:B------:R-:W-:Y:S01]  /*12c0*/  ULEA.HI UR5, UR5, UR4, URZ, 0x7 ;  /* 0x0000000405057291 */ /* 0x000fe2000f8f383f */
[-C--:B01----:R-:W-:Y:S01]  /*12d0*/  IADD3 R4, RZ, -R0.reuse, -R3 ;  /* 0x80000000ff047210 */ /* 0x083fe20007ffe803 */
[----:B------:R-:W-:Y:S01]  /*12e0*/  IMAD.U32 R5, RZ, RZ, UR6 ;  /* 0x00000006ff057e24 */ /* 0x000fe2000f8e00ff */
[----:B------:R-:W0:Y:S01]  /*12f0*/  LDC R100, c[0x0][0x600] ;  /* 0x00018000ff647b82 */ /* 0x000e220000000800 */
[----:B------:R-:W-:Y:S01]  /*1300*/  LOP3.LUT R88, R88, R0, RZ, 0xfc, !PT ;  /* 0x0000000058587212 */ /* 0x000fe200078efcff */
[----:B------:R-:W-:Y:S01]  /*1310*/  IMAD.MOV.U32 R0, RZ, RZ, -0x1 ;  /* 0xffffffffff007424 */ /* 0x000fe200078e00ff */
[----:B------:R-:W-:Y:S01]  /*1320*/  USHF.R.S32.HI UR43, URZ, 0x7, UR5 ;  /* 0x000000073f2b7899 */ /* 0x000fe20008011405 */
[C---:B------:R-:W-:Y:S01]  /*1330*/  LOP3.LUT R92, R98.reuse, 0x3, RZ, 0xc0, !PT ;  /* 0x00000003625c7812 */ /* 0x040fe200078ec0ff */
[----:B------:R-:W-:Y:S01]  /*1340*/  IMAD R4, R7, -0x40, R4 ;  /* 0xffffffc007047824 */ /* 0x000fe200078e0204 */
[----:B------:R-:W-:Y:S01]  /*1350*/  LOP3.LUT R99, R98, 0x80, RZ, 0xc0, !PT ;  /* 0x0000008062637812 */ /* 0x000fe200078ec0ff */
[----:B------:R-:W-:Y:S01]  /*1360*/  UISETP.LT.AND UP0, UPT, UR43, 0x1, UPT ;  /* 0x000000012b00788c */ /* 0x000fe2000bf01270 */
[-C--:B--2---:R-:W-:Y:S01]  /*1370*/  SHF.L.U32 R0, R0, R93.reuse, RZ ;  /* 0x0000005d00007219 */ /* 0x084fe200000006ff */
[----:B------:R-:W-:Y:S01]  /*1380*/  ULDC UR4, c[0x0][0x284] ;  /* 0x0000a10000047ab9 */ /* 0x000fe20000000800 */
[----:B------:R-:W-:Y:S01]  /*1390*/  IMAD R92, R92, -0x2, R5 ;  /* 0xfffffffe5c5c7824 */ /* 0x000fe200078e0205 */
[----:B------:R-:W-:Y:S01]  /*13a0*/  USEL UR44, UR43, 0x1, UP0 ;  /* 0x000000012b2c7887 */ /* 0x000fe20008000000 */
[----:B------:R-:W-:Y:S01]  /*13b0*/  SHF.L.U32 R93, R6, R93, RZ ;  /* 0x0000005d065d7219 */ /* 0x000fe200000006ff */
[----:B------:R-:W-:Y:S01]  /*13c0*/  IMAD.SHL.U32 R98, R98, 0x2, RZ ;  /* 0x0000000262627824 */ /* 0x000fe200078e00ff */
[----:B------:R-:W-:Y:S01]  /*13d0*/  LOP3.LUT R118, R18, 0x1, RZ, 0xfc, !PT ;  /* 0x0000000112767812 */ /* 0x000fe200078efcff */
[----:B------:R-:W-:Y:S01]  /*13e0*/  VIADD R102, R4, UR4 ;  /* 0x0000000404667c36 */ /* 0x000fe20008000000 */
[C-C-:B---3--:R-:W-:Y:S01]  /*13f0*/  SHF.L.U64.HI R94, R96.reuse, 0x7, R97.reuse ;  /* 0x00000007605e7819 */ /* 0x148fe20000010261 */
[----:B------:R-:W-:Y:S01]  /*1400*/  IMAD.MOV.U32 R89, RZ, RZ, RZ ;  /* 0x000000ffff597224 */ /* 0x000fe200078e00ff */
[C---:B------:R-:W-:Y:S01]  /*1410*/  SHF.L.U64.HI R95, R96.reuse, 0x3, R97 ;  /* 0x00000003605f7819 */ /* 0x040fe20000010261 */
[C---:B------:R-:W-:Y:S01]  /*1420*/  IMAD.SHL.U32 R97, R96.reuse, 0x80, RZ ;  /* 0x0000008060617824 */ /* 0x040fe200078e00ff */
[----:B------:R-:W-:Y:S01]  /*1430*/  SHF.R.U32.HI R99, RZ, 0x7, R99 ;  /* 0x00000007ff637819 */ /* 0x000fe20000011663 */
[----:B------:R-:W-:Y:S01]  /*1440*/  IMAD.SHL.U32 R96, R96, 0x8, RZ ;  /* 0x0000000860607824 */ /* 0x000fe200078e00ff */
[----:B------:R-:W-:Y:S01]  /*1450*/  LOP3.LUT R101, RZ, R0, RZ, 0x33, !PT ;  /* 0x00000000ff657212 */ /* 0x000fe200078e33ff */
[----:B------:R-:W-:Y:S01]  /*1460*/  UIADD3 UR44, UR43, -UR44, URZ ;  /* 0x8000002c2b2c7290 */ /* 0x000fe2000fffe03f */
[----:B0-----:R-:W-:Y:S01]  /*1470*/  VIADD R100, R100, 0xffffffff ;  /* 0xffffffff64647836 */ /* 0x001fe20000000000 */
[----:B------:R-:W-:Y:S01]  /*1480*/  UMOV UR40, URZ ;  /* 0x0000003f00287c82 */ /* 0x000fe20008000000 */
[----:B------:R-:W-:-:S09]  /*1490*/  UMOV UR42, URZ ;  /* 0x0000003f002a7c82 */ /* 0x000fd20008000000 */
.L_x_160:
[----:B0-----:R-:W0:Y:S01]  /*14a0*/  SHFL.IDX PT, R0, R99, RZ, 0x1f ;  /* 0x00001fff63007589 */ /* 0x001e2200000e0000 */
[----:B-1----:R-:W1:Y:S01]  /*14b0*/  S2UR UR7, SR_CgaCtaId ;  /* 0x00000000000779c3 */ /* 0x002e620000008800 */
[----:B------:R-:W-:Y:S01]  /*14c0*/  UMOV UR6, 0x400 ;  /* 0x0000040000067882 */ /* 0x000fe20000000000 */
[----:B0-----:R-:W-:Y:S01]  /*14d0*/  R2UR UR4, R0 ;  /* 0x00000000000472ca */ /* 0x001fe200000e0000 */
[----:B-1----:R-:W-:-:S12]  /*14e0*/  ULEA UR6, UR7, UR6, 0x18 ;  /* 0x0000000607067291 */ /* 0x002fd8000f8ec03f */
[----:B------:R-:W-:-:S04]  /*14f0*/  ULEA.HI UR5, UR4, UR4, URZ, 0x1 ;  /* 0x0000000404057291 */ /* 0x000fc8000f8f083f */
[----:B------:R-:W-:-:S04]  /*1500*/  ULOP3.LUT UR5, UR5, 0x7fffe, URZ, 0xc0, !UPT ;  /* 0x0007fffe05057892 */ /* 0x000fc8000f8ec03f */
[----:B------:R-:W-:-:S03]  /*1510*/  UIADD3 UR5, UR4, -UR5, URZ ;  /* 0x8000000504057290 */ /* 0x000fc6000fffe03f */
[----:B------:R-:W-:Y:S01]  /*1520*/  ULDC UR4, c[0x0][0x28c] ;  /* 0x0000a30000047ab9 */ /* 0x000fe20000000800 */
[----:B------:R-:W-:Y:S01]  /*1530*/  ULEA UR5, UR5, UR6, 0xd ;  /* 0x0000000605057291 */ /* 0x000fe2000f8e683f */
[----:B------:R-:W-:-:S03]  /*1540*/  ISETP.LT.AND P0, PT, RZ, UR4, PT ;  /* 0x00000004ff007c0c */ /* 0x000fc6000bf01270 */
[----:B------:R-:W-:-:S04]  /*1550*/  UIADD3 UR5, UR5, 0x100, URZ ;  /* 0x0000010005057890 */ /* 0x000fc8000fffe03f */
[----:B------:R-:W-:-:S04]  /*1560*/  USHF.R.U32.HI UR5, URZ, 0x4, UR5 ;  /* 0x000000043f057899 */ /* 0x000fc80008011605 */
[----:B------:R-:W-:-:S04]  /*1570*/  ULOP3.LUT UR5, UR5, 0x3fff, URZ, 0xc0, !UPT ;  /* 0x00003fff05057892 */ /* 0x000fc8000f8ec03f */
[----:B------:R-:W-:Y:S01]  /*1580*/  ULOP3.LUT UR45, UR5, 0x10000, URZ, 0xfc, !UPT ;  /* 0x00010000052d7892 */ /* 0x000fe2000f8efc3f */
[----:B--2345:R-:W-:Y:S11]  /*1590*/  @P0 BRA `(.L_x_17) ;  /* 0x0000000000400947 */ /* 0x03cff60003800000 */
[----:B------:R-:W-:Y:S01]  /*15a0*/  MOV R0, 0x0 ;  /* 0x0000000000007802 */ /* 0x000fe20000000f00 */
[----:B------:R-:W-:Y:S01]  /*15b0*/  ULDC.64 UR4, c[0x4][0x68] ;  /* 0x01001a0000047ab9 */ /* 0x000fe20000000a00 */
[----:B------:R-:W-:Y:S01]  /*15c0*/  ULDC.64 UR6, c[0x4][0x8] ;  /* 0x0100020000067ab9 */ /* 0x000fe20000000a00 */
[----:B------:R-:W-:Y:S01]  /*15d0*/  IMAD.U32 R4, RZ, RZ, UR4 ;  /* 0x00000004ff047e24 */ /* 0x000fe2000f8e00ff */
[----:B------:R0:W1:Y:S01]  /*15e0*/  LDC.64 R14, c[0x4][R0] ;  /* 0x01000000000e7b82 */ /* 0x0000620000000a00 */
[----:B------:R-:W-:Y:S01]  /*15f0*/  IMAD.U32 R5, RZ, RZ, UR5 ;  /* 0x00000005ff057e24 */ /* 0x000fe2000f8e00ff */
[----:B------:R-:W-:Y:S01]  /*1600*/  ULDC.64 UR4, c[0x4][0x70] ;  /* 0x01001c0000047ab9 */ /* 0x000fe20000000a00 */
[----:B------:R-:W-:Y:S02]  /*1610*/  IMAD.U32 R10, RZ, RZ, UR6 ;  /* 0x00000006ff0a7e24 */ /* 0x000fe4000f8e00ff */
[----:B------:R-:W-:Y:S02]  /*1620*/  IMAD.U32 R6, RZ, RZ, UR4 ;  /* 0x00000004ff067e24 */ /* 0x000fe4000f8e00ff */
[----:B------:R-:W-:-:S02]  /*1630*/  IMAD.U32 R7, RZ, RZ, UR5 ;  /* 0x00000005ff077e24 */ /* 0x000fc4000f8e00ff */
[----:B------:R-:W-:Y:S02]  /*1640*/  IMAD.U32 R11, RZ, RZ, UR7 ;  /* 0x00000007ff0b7e24 */ /* 0x000fe4000f8e00ff */
[----:B------:R-:W-:Y:S02]  /*1650*/  IMAD.MOV.U32 R8, RZ, RZ, 0x1e1 ;  /* 0x000001e1ff087424 */ /* 0x000fe400078e00ff */
[----:B------:R-:W-:Y:S02]  /*1660*/  IMAD.MOV.U32 R12, RZ, RZ, 0x1 ;  /* 0x00000001ff0c7424 */ /* 0x000fe400078e00ff */
[----:B0-----:R-:W-:-:S07]  /*1670*/  IMAD.MOV.U32 R13, RZ, RZ, RZ ;  /* 0x000000ffff0d7224 */ /* 0x001fce00078e00ff */
[----:B------:R-:W-:-:S07]  /*1680*/  LEPC R20, `(.L_x_17) ;  /* 0x000000001014794e */ /* 0x000fce0000000000 */
[----:B-1---5:R-:W-:Y:S05]  /*1690*/  CALL.ABS.NOINC R14 ;  /* 0x000000000e007343 */ /* 0x022fea0003c00000 */
.L_x_17:
[----:B------:R-:W-:-:S13]  /*16a0*/  ISETP.NE.AND P0, PT, R118, 0x3, PT ;  /* 0x000000037600780c */ /* 0x000fda0003f05270 */
[----:B------:R-:W-:Y:S05]  /*16b0*/  @!P0 BRA `(.L_x_18) ;  /* 0x0000000000048947 */ /* 0x000fea0003800000 */
[----:B------:R-:W-:Y:S01]  /*16c0*/  BPT.TRAP 0x1 ;  /* 0x000000040000795c */ /* 0x000fe20000300000 */
.L_x_18:
[----:B------:R-:W0:Y:S01]  /*16d0*/  S2UR UR5, SR_CgaCtaId ;  /* 0x00000000000579c3 */ /* 0x000e220000008800 */
[----:B------:R-:W-:Y:S01]  /*16e0*/  UMOV UR4, 0x400 ;  /* 0x0000040000047882 */ /* 0x000fe20000000000 */
[----:B------:R-:W-:Y:S02]  /*16f0*/  IMAD.U32 R0, RZ, RZ, UR40 ;  /* 0x00000028ff007e24 */ /* 0x000fe4000f8e00ff */
[----:B------:R-:W-:-:S03]  /*1700*/  IMAD.U32 R3, RZ, RZ, UR42 ;  /* 0x0000002aff037e24 */ /* 0x000fc6000f8e00ff */
[----:B------:R-:W-:Y:S01]  /*1710*/  SHF.L.U32 R0, R0, 0x1f, RZ ;  /* 0x0000001f00007819 */ /* 0x000fe200000006ff */
[----:B0-----:R-:W-:-:S06]  /*1720*/  ULEA UR4, UR5, UR4, 0x18 ;  /* 0x0000000405047291 */ /* 0x001fcc000f8ec03f */
[----:B------:R-:W-:-:S04]  /*1730*/  IMAD.U32 R6, RZ, RZ, UR4 ;  /* 0x00000004ff067e24 */ /* 0x000fc8000f8e00ff */
[----:B------:R-:W-:-:S04]  /*1740*/  IMAD R3, R3, 0x8, R6 ;  /* 0x0000000803037824 */ /* 0x000fc800078e0206 */
[----:B------:R0:W1:Y:S01]  /*1750*/  SYNCS.PHASECHK.TRANS64.TRYWAIT P1, [R3+URZ], R0 ;  /* 0x00000000030075a7 */ /* 0x000062000802017f */
[----:B------:R-:W-:Y:S05]  /*1760*/  @!P0 BRA `(.L_x_19) ;  /* 0x0000000000048947 */ /* 0x000fea0003800000 */
[----:B------:R-:W-:Y:S01]  /*1770*/  BPT.TRAP 0x1 ;  /* 0x000000040000795c */ /* 0x000fe20000300000 */
.L_x_19:
[----:B------:R-:W-:-:S05]  /*1780*/  IMAD.U32 R4, RZ, RZ, UR44 ;  /* 0x0000002cff047e24 */ /* 0x000fca000f8e00ff */
[----:B------:R-:W-:Y:S01]  /*1790*/  ISETP.GE.AND P2, PT, R4, 0x1, PT ;  /* 0x000000010400780c */ /* 0x000fe20003f46270 */
[----:B-1----:R-:W-:-:S12]  /*17a0*/  @P1 BRA `(.L_x_20) ;  /* 0x0000000000081947 */ /* 0x002fd80003800000 */
[----:B------:R-:W1:Y:S02]  /*17b0*/  SYNCS.PHASECHK.TRANS64.TRYWAIT P1, [R3+URZ], R0 ;  /* 0x00000000030075a7 */ /* 0x000e64000802017f */
[----:B-1----:R-:W-:Y:S05]  /*17c0*/  @!P1 BRA `(.L_x_21) ;  /* 0x0000007800689947 */ /* 0x002fea0003800000 */
.L_x_20:
[----:B------:R-:W-:Y:S05]  /*17d0*/  WARPSYNC.ALL ;  /* 0x0000000000007948 */ /* 0x000fea0003800000 */
[----:B------:R-:W-:Y:S01]  /*17e0*/  R2UR UR4, R6 ;  /* 0x00000000060472ca */ /* 0x000fe200000e0000 */
[----:B------:R-:W-:Y:S01]  /*17f0*/  ULEA UR8, UR42, UR45, 0xc ;  /* 0x0000002d2a087291 */ /* 0x000fe2000f8e603f */
[----:B------:R-:W-:Y:S01]  /*1800*/  WARPGROUP.ARRIVE ;  /* 0x00000000000079c5 */ /* 0x000fe20000000000 */
[----:B------:R-:W-:Y:S01]  /*1810*/  UMOV UR9, 0x40000040 ;  /* 0x4000004000097882 */ /* 0x000fe20000000000 */
[----:B------:R-:W-:Y:S01]  /*1820*/  UMOV UR11, 0x40000040 ;  /* 0x40000040000b7882 */ /* 0x000fe20000000000 */
[----:B------:R-:W-:Y:S01]  /*1830*/  UIADD3 UR12, UR8, 0x400, URZ ;  /* 0x00000400080c7890 */ /* 0x000fe2000fffe03f */
[----:B------:R-:W-:Y:S01]  /*1840*/  UMOV UR15, UR11 ;  /* 0x0000000b000f7c82 */ /* 0x000fe20008000000 */
[----:B------:R-:W-:Y:S01]  /*1850*/  UMOV UR13, 0x40000040 ;  /* 0x40000040000d7882 */ /* 0x000fe20000000000 */
[----:B------:R-:W-:-:S05]  /*1860*/  UIADD3 UR5, UR8, 0x402, URZ ;  /* 0x0000040208057890 */ /* 0x000fca000fffe03f */
[----:B------:R-:W-:-:S04]  /*1870*/  UIADD3 UR4, UR4, 0x30100, URZ ;  /* 0x0003010004047890 */ /* 0x000fc8000fffe03f */
[----:B------:R-:W-:-:S04]  /*1880*/  USHF.R.U32.HI UR4, URZ, 0x4, UR4 ;  /* 0x000000043f047899 */ /* 0x000fc80008011604 */
[----:B------:R-:W-:-:S04]  /*1890*/  ULOP3.LUT UR4, UR4, 0x3fff, URZ, 0xc0, !UPT ;  /* 0x00003fff04047892 */ /* 0x000fc8000f8ec03f */
[----:B------:R-:W-:-:S04]  /*18a0*/  ULOP3.LUT UR4, UR4, 0x10000, URZ, 0xfc, !UPT ;  /* 0x0001000004047892 */ /* 0x000fc8000f8efc3f */
[----:B------:R-:W-:-:S07]  /*18b0*/  ULEA UR6, UR42, UR4, 0xa ;  /* 0x000000042a067291 */ /* 0x000fce000f8e503f */
[----:B------:R-:W-:Y:S02]  /*18c0*/  UMOV UR10, UR6 ;  /* 0x00000006000a7c82 */ /* 0x000fe40008000000 */
[----:B------:R-:W-:Y:S01]  /*18d0*/  HGMMA.64x64x16.F32 R56, gdesc[UR8], RZ, !UPT, gsb0 ;  /* 0x00e00000083879f0 */ /* 0x000fe2000c0008ff */
[----:B------:R-:W-:Y:S01]  /*18e0*/  UMOV UR14, UR10 ;  /* 0x0000000a000e7c82 */ /* 0x000fe20008000000 */
[----:B------:R-:W-:Y:S01]  /*18f0*/  UIADD3 UR10, UR6, 0x206, URZ ;  /* 0x00000206060a7890 */ /* 0x000fe2000fffe03f */
[----:B------:R-:W-:Y:S01]  /*1900*/  UMOV UR9, 0x40000040 ;  /* 0x4000004000097882 */ /* 0x000fe20000000000 */
[----:B------:R-:W-:Y:S01]  /*1910*/  UMOV UR11, 0x40000040 ;  /* 0x40000040000b7882 */ /* 0x000fe20000000000 */
[----:B------:R-:W-:Y:S02]  /*1920*/  WARPGROUP.DEPBAR.LE gsb0, 0x0 ;  /* 0x00008000000079c5 */ /* 0x000fe40000010000 */
[----:B------:R-:W-:-:S06]  /*1930*/  WARPGROUP.ARRIVE ;  /* 0x00000000000079c5 */ /* 0x000fcc0000000000 */
[----:B------:R-:W-:Y:S01]  /*1940*/  HGMMA.64x64x16.F32 R24, gdesc[UR12], RZ, !UPT, gsb0 ;  /* 0x00e000000c1879f0 */ /* 0x000fe2000c0008ff */
[----:B------:R-:W-:Y:S02]  /*1950*/  UIADD3 UR12, UR8, 0x2, URZ ;  /* 0x00000002080c7890 */ /* 0x000fe4000fffe03f */
[----:B------:R-:W-:Y:S01]  /*1960*/  UIADD3 UR14, UR6, 0x2, URZ ;  /* 0x00000002060e7890 */ /* 0x000fe2000fffe03f */
[----:B------:R-:W-:Y:S01]  /*1970*/  UMOV UR13, 0x40000040 ;  /* 0x40000040000d7882 */ /* 0x000fe20000000000 */
[----:B------:R-:W-:Y:S01]  /*1980*/  UMOV UR15, 0x40000040 ;  /* 0x40000040000f7882 */ /* 0x000fe20000000000 */
[----:B------:R-:W-:Y:S02]  /*1990*/  WARPGROUP.DEPBAR.LE gsb0, 0x0 ;  /* 0x00008000000079c5 */ /* 0x000fe40000010000 */
[----:B------:R-:W-:-:S06]  /*19a0*/  WARPGROUP.ARRIVE ;  /* 0x00000000000079c5 */ /* 0x000fcc0000000000 */
[----:B------:R-:W-:Y:S01]  /*19b0*/  HGMMA.64x64x16.F32 R56, gdesc[UR12], R56, gsb0 ;  /* 0x00e000000c3879f0 */ /* 0x000fe20008000838 */
[----:B------:R-:W-:Y:S01]  /*19c0*/  UMOV UR12, UR5 ;  /* 0x00000005000c7c82 */ /* 0x000fe20008000000 */
[----:B------:R-:W-:Y:S01]  /*19d0*/  UMOV UR13, 0x40000040 ;  /* 0x40000040000d7882 */ /* 0x000fe20000000000 */
[----:B------:R-:W-:Y:S01]  /*19e0*/  UIADD3 UR5, UR8, 0x404, URZ ;  /* 0x0000040408057890 */ /* 0x000fe2000fffe03f */
[----:B------:R-:W-:Y:S02]  /*19f0*/  WARPGROUP.DEPBAR.LE gsb0, 0x0 ;  /* 0x00008000000079c5 */ /* 0x000fe40000010000 */
[----:B------:R-:W-:-:S06]  /*1a00*/  WARPGROUP.ARRIVE ;  /* 0x00000000000079c5 */ /* 0x000fcc0000000000 */
[----:B------:R-:W-:Y:S01]  /*1a10*/  HGMMA.64x64x16.F32 R24, gdesc[UR12], R24, gsb0 ;  /* 0x00e000000c1879f0 */ /* 0x000fe20008000818 */
        /* <DEDUP_REMOVED lines=56> */
[----:B------:R-:W-:Y:S01]  /*1da0*/  UIADD3 UR6, UR8, 0xc06, URZ ;  /* 0x00000c0608067890 */ /* 0x000fe2000fffe03f */
[----:B------:R-:W-:Y:S02]  /*1db0*/  WARPGROUP.DEPBAR.LE gsb0, 0x0 ;  /* 0x00008000000079c5 */ /* 0x000fe40000010000 */
[----:B------:R-:W-:-:S06]  /*1dc0*/  WARPGROUP.ARRIVE ;  /* 0x00000000000079c5 */ /* 0x000fcc0000000000 */
[----:B------:R-:W-:Y:S01]  /*1dd0*/  HGMMA.64x64x16.F32 R56, gdesc[UR12], R56, gsb0 ;  /* 0x00e000000c3879f0 */ /* 0x000fe20008000838 */
[----:B------:R-:W-:Y:S01]  /*1de0*/  UMOV UR12, UR5 ;  /* 0x00000005000c7c82 */ /* 0x000fe20008000000 */
[----:B------:R-:W-:Y:S01]  /*1df0*/  UMOV UR13, 0x40000040 ;  /* 0x40000040000d7882 */ /* 0x000fe20000000000 */
[----:B------:R-:W-:-:S07]  /*1e00*/  UIADD3 UR5, UR8, 0x806, URZ ;  /* 0x0000080608057890 */ /* 0x000fce000fffe03f */
[----:B------:R-:W-:Y:S01]  /*1e10*/  UMOV UR8, UR5 ;  /* 0x0000000500087c82 */ /* 0x000fe20008000000 */
[----:B------:R-:W-:Y:S02]  /*1e20*/  WARPGROUP.DEPBAR.LE gsb0, 0x0 ;  /* 0x00008000000079c5 */ /* 0x000fe40000010000 */
[----:B------:R-:W-:-:S06]  /*1e30*/  WARPGROUP.ARRIVE ;  /* 0x00000000000079c5 */ /* 0x000fcc0000000000 */
[----:B------:R-:W-:Y:S03]  /*1e40*/  HGMMA.64x64x16.F32 R24, gdesc[UR12], R24, gsb0 ;  /* 0x00e000000c1879f0 */ /* 0x000fe60008000818 */
[----:B------:R-:W-:Y:S02]  /*1e50*/  WARPGROUP.DEPBAR.LE gsb0, 0x0 ;  /* 0x00008000000079c5 */ /* 0x000fe40000010000 */
[----:B------:R-:W-:-:S06]  /*1e60*/  WARPGROUP.ARRIVE ;  /* 0x00000000000079c5 */ /* 0x000fcc0000000000 */
[----:B------:R-:W-:Y:S01]  /*1e70*/  HGMMA.64x64x16.F32 R56, gdesc[UR8], R56, gsb0 ;  /* 0x00e00000083879f0 */ /* 0x000fe20008000838 */
[----:B------:R-:W-:Y:S01]  /*1e80*/  UMOV UR8, UR6 ;  /* 0x0000000600087c82 */ /* 0x000fe20008000000 */
[----:B------:R-:W-:Y:S01]  /*1e90*/  UMOV UR9, 0x40000040 ;  /* 0x4000004000097882 */ /* 0x000fe20000000000 */
[----:B------:R-:W-:Y:S02]  /*1ea0*/  WARPGROUP.DEPBAR.LE gsb0, 0x0 ;  /* 0x00008000000079c5 */ /* 0x000fe40000010000 */
[----:B------:R-:W-:-:S06]  /*1eb0*/  WARPGROUP.ARRIVE ;  /* 0x00000000000079c5 */ /* 0x000fcc0000000000 */
[----:B------:R-:W-:Y:S03]  /*1ec0*/  HGMMA.64x64x16.F32 R24, gdesc[UR8], R24, gsb0 ;  /* 0x00e00000081879f0 */ /* 0x000fe60008000818 */
[----:B------:R-:W-:Y:S02]  /*1ed0*/  WARPGROUP.DEPBAR.LE gsb0, 0x0 ;  /* 0x00008000000079c5 */ /* 0x000fe40000010000 */
[----:B------:R-:W-:Y:S05]  /*1ee0*/  @!P2 BRA `(.L_x_22) ;  /* 0x000000080058a947 */ /* 0x000fea0003800000 */
[----:B------:R-:W-:Y:S01]  /*1ef0*/  UIADD3 UR5, UR42, 0x1, URZ ;  /* 0x000000012a057890 */ /* 0x000fe2000fffe03f */
[----:B01----:R-:W-:Y:S02]  /*1f00*/  IMAD.U32 R0, RZ, RZ, UR44 ;  /* 0x0000002cff007e24 */ /* 0x003fe4000f8e00ff */
[----:B------:R-:W-:Y:S01]  /*1f10*/  IMAD.U32 R3, RZ, RZ, UR42 ;  /* 0x0000002aff037e24 */ /* 0x000fe2000f8e00ff */
[----:B------:R-:W-:-:S04]  /*1f20*/  UISETP.NE.AND UP0, UPT, UR5, 0x3, UPT ;  /* 0x000000030500788c */ /* 0x000fc8000bf05270 */
[----:B------:R-:W-:Y:S02]  /*1f30*/  USEL UR6, URZ, 0x1, UP0 ;  /* 0x000000013f067887 */ /* 0x000fe40008000000 */
[----:B------:R-:W-:Y:S02]  /*1f40*/  USEL UR5, UR5, URZ, UP0 ;  /* 0x0000003f05057287 */ /* 0x000fe40008000000 */
[----:B------:R-:W-:-:S06]  /*1f50*/  ULOP3.LUT UR6, UR40, UR6, URZ, 0x3c, !UPT ;  /* 0x0000000628067292 */ /* 0x000fcc000f8e3c3f */
[----:B------:R-:W-:-:S07]  /*1f60*/  IMAD.U32 R7, RZ, RZ, UR6 ;  /* 0x00000006ff077e24 */ /* 0x000fce000f8e00ff */
.L_x_29:
[----:B------:R-:W-:Y:S05]  /*1f70*/  @!P0 BRA `(.L_x_23) ;  /* 0x0000000000048947 */ /* 0x000fea0003800000 */
[----:B------:R-:W-:Y:S01]  /*1f80*/  BPT.TRAP 0x1 ;  /* 0x000000040000795c */ /* 0x000fe20000300000 */
.L_x_23:
[----:B------:R-:W0:Y:S01]  /*1f90*/  S2UR UR7, SR_CgaCtaId ;  /* 0x00000000000779c3 */ /* 0x000e220000008800 */
[----:B------:R-:W-:Y:S01]  /*1fa0*/  UMOV UR6, 0x400 ;  /* 0x0000040000067882 */ /* 0x000fe20000000000 */
[----:B------:R-:W-:Y:S01]  /*1fb0*/  IMAD.U32 R5, RZ, RZ, UR5 ;  /* 0x00000005ff057e24 */ /* 0x000fe2000f8e00ff */
[----:B------:R-:W-:Y:S01]  /*1fc0*/  SHF.L.U32 R4, R7, 0x1f, RZ ;  /* 0x0000001f07047819 */ /* 0x000fe200000006ff */
[----:B0-----:R-:W-:-:S06]  /*1fd0*/  ULEA UR6, UR7, UR6, 0x18 ;  /* 0x0000000607067291 */ /* 0x001fcc000f8ec03f */
[----:B------:R-:W-:-:S04]  /*1fe0*/  IMAD.U32 R6, RZ, RZ, UR6 ;  /* 0x00000006ff067e24 */ /* 0x000fc8000f8e00ff */
[----:B------:R-:W-:-:S04]  /*1ff0*/  IMAD R5, R5, 0x8, R6 ;  /* 0x0000000805057824 */ /* 0x000fc800078e0206 */
[----:B------:R0:W1:Y:S01]  /*2000*/  SYNCS.PHASECHK.TRANS64.TRYWAIT P1, [R5+URZ], R4 ;  /* 0x00000004050075a7 */ /* 0x000062000802017f */
[----:B------:R-:W-:Y:S05]  /*2010*/  @!P0 BRA `(.L_x_24) ;  /* 0x0000000000048947 */ /* 0x000fea0003800000 */
[----:B------:R-:W-:Y:S01]  /*2020*/  BPT.TRAP 0x1 ;  /* 0x000000040000795c */ /* 0x000fe20000300000 */
.L_x_24:
[----:B-1----:R-:W-:Y:S05]  /*2030*/  @P1 BRA `(.L_x_25) ;  /* 0x0000000000081947 */ /* 0x002fea0003800000 */
[----:B------:R-:W1:Y:S02]  /*2040*/  SYNCS.PHASECHK.TRANS64.TRYWAIT P1, [R5+URZ], R4 ;  /* 0x00000004050075a7 */ /* 0x000e64000802017f */
[----:B-1----:R-:W-:Y:S05]  /*2050*/  @!P1 BRA `(.L_x_26) ;  /* 0x0000007000589947 */ /* 0x002fea0003800000 */
.L_x_25:
[----:B------:R-:W-:Y:S01]  /*2060*/  ULEA UR8, UR5, UR4, 0xa ;  /* 0x0000000405087291 */ /* 0x000fe2000f8e503f */
[----:B------:R-:W-:Y:S01]  /*2070*/  WARPGROUP.ARRIVE ;  /* 0x00000000000079c5 */ /* 0x000fe20000000000 */
[----:B------:R-:W-:Y:S01]  /*2080*/  ULEA UR6, UR5, UR45, 0xc ;  /* 0x0000002d05067291 */ /* 0x000fe2000f8e603f */
[----:B------:R-:W-:Y:S01]  /*2090*/  UMOV UR15, 0x40000040 ;  /* 0x40000040000f7882 */ /* 0x000fe20000000000 */
[----:B------:R-:W-:Y:S02]  /*20a0*/  UMOV UR13, 0x40000040 ;  /* 0x40000040000d7882 */ /* 0x000fe40000000000 */
[----:B------:R-:W-:Y:S01]  /*20b0*/  UIADD3 UR7, UR6, 0x400, URZ ;  /* 0x0000040006077890 */ /* 0x000fe2000fffe03f */
[----:B------:R-:W-:Y:S02]  /*20c0*/  UMOV UR14, UR8 ;  /* 0x00000008000e7c82 */ /* 0x000fe40008000000 */
[----:B------:R-:W-:Y:S01]  /*20d0*/  UMOV UR12, UR6 ;  /* 0x00000006000c7c82 */ /* 0x000fe20008000000 */
[----:B------:R-:W-:Y:S01]  /*20e0*/  UIADD3 UR10, UR8, 0x206, URZ ;  /* 0x00000206080a7890 */ /* 0x000fe2000fffe03f */
[----:B------:R-:W-:Y:S01]  /*20f0*/  HGMMA.64x64x16.F32 R56, gdesc[UR12], R56, gsb0 ;  /* 0x00e000000c3879f0 */ /* 0x000fe20008000838 */
[----:B------:R-:W-:Y:S01]  /*2100*/  UMOV UR13, 0x40000040 ;  /* 0x40000040000d7882 */ /* 0x000fe20000000000 */
[----:B------:R-:W-:Y:S01]  /*2110*/  UMOV UR12, UR7 ;  /* 0x00000007000c7c82 */ /* 0x000fe20008000000 */
[----:B------:R-:W-:Y:S01]  /*2120*/  UIADD3 UR7, UR6, 0x402, URZ ;  /* 0x0000040206077890 */ /* 0x000fe2000fffe03f */
[----:B------:R-:W-:Y:S01]  /*2130*/  UMOV UR11, 0x40000040 ;  /* 0x40000040000b7882 */ /* 0x000fe20000000000 */
[----:B------:R-:W-:Y:S01]  /*2140*/  UMOV UR9, 0x40000040 ;  /* 0x4000004000097882 */ /* 0x000fe20000000000 */
[----:B------:R-:W-:-:S02]  /*2150*/  WARPGROUP.DEPBAR.LE gsb0, 0x0 ;  /* 0x00008000000079c5 */ /* 0x000fc40000010000 */
        /* <DEDUP_REMOVED lines=71> */
[----:B------:R-:W-:Y:S02]  /*25d0*/  UIADD3 UR8, UR6, 0x806, URZ ;  /* 0x0000080606087890 */ /* 0x000fe4000fffe03f */
[----:B------:R-:W-:Y:S01]  /*25e0*/  UIADD3 UR6, UR6, 0xc06, URZ ;  /* 0x00000c0606067890 */ /* 0x000fe2000fffe03f */
        /* <DEDUP_REMOVED lines=18> */
[----:B------:R-:W-:Y:S01]  /*2710*/  BPT.TRAP 0x1 ;  /* 0x000000040000795c */ /* 0x000fe20000300000 */
.L_x_27:
[----:B------:R-:W-:-:S13]  /*2720*/  ISETP.NE.AND P1, PT, R22, RZ, PT ;  /* 0x000000ff1600720c */ /* 0x000fda0003f25270 */
[----:B01----:R-:W-:-:S04]  /*2730*/  @P1 IMAD R4, R3, 0x8, R6 ;  /* 0x0000000803041824 */ /* 0x003fc800078e0206 */
[----:B------:R-:W-:-:S05]  /*2740*/  @P1 VIADD R4, R4, 0x18 ;  /* 0x0000001804041836 */ /* 0x000fca0000000000 */
[----:B------:R-:W-:-:S04]  /*2750*/  @P1 PRMT R4, R19, 0x654, R4 ;  /* 0x0000065413041816 */ /* 0x000fc80000000004 */
[----:B------:R0:W-:Y:S01]  /*2760*/  @P1 SYNCS.ARRIVE.TRANS64.RED.A1T0 RZ, [R4+URZ], RZ ;  /* 0x000000ff04ff19a7 */ /* 0x0001e2000810043f */
[----:B------:R-:W-:-:S13]  /*2770*/  ISETP.GT.U32.AND P1, PT, R18, 0x1, PT ;  /* 0x000000011200780c */ /* 0x000fda0003f24070 */
[----:B0-----:R-:W-:Y:S05]  /*2780*/  @P1 BRA `(.L_x_28) ;  /* 0x0000000000041947 */ /* 0x001fea0003800000 */
[----:B------:R-:W-:Y:S01]  /*2790*/  BPT.TRAP 0x1 ;  /* 0x000000040000795c */ /* 0x000fe20000300000 */
.L_x_28:
[----:B------:R-:W-:Y:S01]  /*27a0*/  UIADD3 UR5, UR5, 0x1, URZ ;  /* 0x0000000105057890 */ /* 0x000fe2000fffe03f */
[C---:B------:R-:W-:Y:S01]  /*27b0*/  ISETP.GT.AND P2, PT, R0.reuse, 0x1, PT ;  /* 0x000000010000780c */ /* 0x040fe20003f44270 */
[----:B------:R-:W-:Y:S02]  /*27c0*/  VIADD R3, R3, 0x1 ;  /* 0x0000000103037836 */ /* 0x000fe40000000000 */
[----:B------:R-:W-:Y:S01]  /*27d0*/  UISETP.NE.AND UP0, UPT, UR5, 0x3, UPT ;  /* 0x000000030500788c */ /* 0x000fe2000bf05270 */
[----:B------:R-:W-:Y:S02]  /*27e0*/  VIADD R0, R0, 0xffffffff ;  /* 0xffffffff00007836 */ /* 0x000fe40000000000 */
[C---:B------:R-:W-:Y:S01]  /*27f0*/  ISETP.NE.AND P1, PT, R3.reuse, 0x3, PT ;  /* 0x000000030300780c */ /* 0x040fe20003f25270 */
[----:B------:R-:W-:Y:S02]  /*2800*/  USEL UR6, URZ, 0x1, UP0 ;  /* 0x000000013f067887 */ /* 0x000fe40008000000 */
[----:B------:R-:W-:Y:S01]  /*2810*/  USEL UR5, UR5, URZ, UP0 ;  /* 0x0000003f05057287 */ /* 0x000fe20008000000 */
[----:B------:R-:W-:-:S03]  /*2820*/  SEL R3, R3, RZ, P1 ;  /* 0x000000ff03037207 */ /* 0x000fc60000800000 */
[----:B------:R-:W-:Y:S01]  /*2830*/  LOP3.LUT R7, R7, UR6, RZ, 0x3c, !PT ;  /* 0x0000000607077c12 */ /* 0x000fe2000f8e3cff */
[----:B------:R-:W-:Y:S07]  /*2840*/  @P2 BRA `(.L_x_29) ;  /* 0xfffffff400c82947 */ /* 0x000fee000383ffff */
.L_x_22:
[----:B01----:R-:W0:Y:S02]  /*2850*/  LDC R0, c[0x0][0x28c] ;  /* 0x0000a300ff007b82 */ /* 0x003e240000000800 */
[----:B0-----:R-:W-:-:S13]  /*2860*/  ISETP.GE.AND P1, PT, R0, 0x1, PT ;  /* 0x000000010000780c */ /* 0x001fda0003f26270 */
[----:B------:R-:W-:Y:S05]  /*2870*/  @!P1 BRA `(.L_x_30) ;  /* 0x0000000000449947 */ /* 0x000fea0003800000 */
[----:B------:R-:W-:Y:S05]  /*2880*/  @!P0 BRA `(.L_x_31) ;  /* 0x0000000000048947 */ /* 0x000fea0003800000 */
[----:B------:R-:W-:Y:S01]  /*2890*/  BPT.TRAP 0x1 ;  /* 0x000000040000795c */ /* 0x000fe20000300000 */
.L_x_31:
[----:B------:R-:W-:-:S13]  /*28a0*/  ISETP.NE.AND P0, PT, R22, RZ, PT ;  /* 0x000000ff1600720c */ /* 0x000fda0003f05270 */
[----:B------:R-:W-:-:S05]  /*28b0*/  VOTEU.ANY UP0, P0 ;  /* 0x00000000003f7886 */ /* 0x000fca0000000100 */
[----:B------:R-:W-:-:S06]  /*28c0*/  @UP0 UIADD3 UR4, UR44, UR42, URZ ;  /* 0x0000002a2c040290 */ /* 0x000fcc000fffe03f */
[----:B------:R-:W-:Y:S02]  /*28d0*/  IMAD.U32 R4, RZ, RZ, UR4 ;  /* 0x00000004ff047e24 */ /* 0x000fe4000f8e00ff */
[----:B------:R-:W-:Y:S02]  /*28e0*/  IMAD.U32 R3, RZ, RZ, UR4 ;  /* 0x00000004ff037e24 */ /* 0x000fe4000f8e00ff */
[----:B------:R-:W-:-:S05]  /*28f0*/  @P0 IMAD.WIDE.U32 R4, R4, -0x55555555, RZ ;  /* 0xaaaaaaab04040825 */ /* 0x000fca00078e00ff */
[----:B------:R-:W-:-:S05]  /*2900*/  @P0 SHF.R.U32.HI R0, RZ, 0x1, R5 ;  /* 0x00000001ff000819 */ /* 0x000fca0000011605 */
[----:B------:R-:W-:-:S04]  /*2910*/  @P0 IMAD R0, R0, -0x3, R3 ;  /* 0xfffffffd00000824 */ /* 0x000fc800078e0203 */
[----:B------:R-:W-:-:S04]  /*2920*/  @P0 IMAD R0, R0, 0x8, R6 ;  /* 0x0000000800000824 */ /* 0x000fc800078e0206 */
[----:B------:R-:W-:-:S05]  /*2930*/  @P0 VIADD R0, R0, 0x18 ;  /* 0x0000001800000836 */ /* 0x000fca0000000000 */
[----:B------:R-:W-:-:S04]  /*2940*/  @P0 PRMT R0, R19, 0x654, R0 ;  /* 0x0000065413000816 */ /* 0x000fc80000000000 */
[----:B------:R0:W-:Y:S01]  /*2950*/  @P0 SYNCS.ARRIVE.TRANS64.RED.A1T0 RZ, [R0+URZ], RZ ;  /* 0x000000ff00ff09a7 */ /* 0x0001e2000810043f */
[----:B------:R-:W-:-:S13]  /*2960*/  ISETP.GT.U32.AND P0, PT, R18, 0x1, PT ;  /* 0x000000011200780c */ /* 0x000fda0003f04070 */
[----:B0-----:R-:W-:Y:S05]  /*2970*/  @P0 BRA `(.L_x_30) ;  /* 0x0000000000040947 */ /* 0x001fea0003800000 */
[----:B------:R-:W-:Y:S01]  /*2980*/  BPT.TRAP 0x1 ;  /* 0x000000040000795c */ /* 0x000fe20000300000 */
.L_x_30:
[----:B------:R-:W-:Y:S01]  /*2990*/  IMAD.SHL.U32 R103, R103, 0x40, RZ ;  /* 0x0000004067677824 */ /* 0x000fe200078e00ff */
[----:B------:R-:W-:Y:S01]  /*29a0*/  UIADD3 UR42, UR43, UR42, URZ ;  /* 0x0000002a2b2a7290 */ /* 0x000fe2000fffe03f */
[----:B------:R-:W-:Y:S01]  /*29b0*/  SHF.R.S32.HI R9, RZ, 0x1f, R23 ;  /* 0x0000001fff097819 */ /* 0x000fe20000011417 */
[----:B------:R-:W-:Y:S01]  /*29c0*/  UISETP.GE.U32.AND UP1, UPT, UR43, 0x3, UPT ;  /* 0x000000032b00788c */ /* 0x000fe2000bf26070 */
[----:B------:R-:W-:Y:S01]  /*29d0*/  IMAD.SHL.U32 R3, R111, 0x100, RZ ;  /* 0x000001006f037824 */ /* 0x000fe200078e00ff */
[----:B------:R-:W-:Y:S01]  /*29e0*/  ULDC UR7, c[0x0][0x288] ;  /* 0x0000a20000077ab9 */ /* 0x000fe20000000800 */
[C---:B------:R-:W-:Y:S01]  /*29f0*/  LOP3.LUT R10, R103.reuse, 0x6, R98, 0xf8, !PT ;  /* 0x00000006670a7812 */ /* 0x040fe200078ef862 */
[----:B------:R-:W-:Y:S01]  /*2a00*/  UISETP.GT.U32.AND UP0, UPT, UR42, 0x2, UPT ;  /* 0x000000022a00788c */ /* 0x000fe2000bf04070 */
[----:B------:R-:W-:Y:S01]  /*2a10*/  ISETP.GE.AND P0, PT, R103, UR7, PT ;  /* 0x0000000767007c0c */ /* 0x000fe2000bf06270 */
[----:B------:R-:W-:Y:S01]  /*2a20*/  ULDC.64 UR4, c[0x0][0x5d0] ;  /* 0x0001740000047ab9 */ /* 0x000fe20000000a00 */
[--C-:B------:R-:W-:Y:S01]  /*2a30*/  SHF.R.S32.HI R11, RZ, 0x1f, R10.reuse ;  /* 0x0000001fff0b7819 */ /* 0x100fe2000001140a */
[----:B------:R-:W-:Y:S01]  /*2a40*/  ULDC UR10, c[0x0][0x284] ;  /* 0x0000a100000a7ab9 */ /* 0x000fe20000000800 */
[----:B------:R-:W-:Y:S01]  /*2a50*/  IMAD R0, R9, UR4, RZ ;  /* 0x0000000409007c24 */ /* 0x000fe2000f8e02ff */
[----:B------:R-:W-:Y:S01]  /*2a60*/  UISETP.LT.U32.AND UP0, UPT, UR43, 0x3, UP0 ;  /* 0x000000032b00788c */ /* 0x000fe20008701070 */
[----:B------:R-:W-:Y:S01]  /*2a70*/  ISETP.GE.OR P0, PT, R3, UR10, P0 ;  /* 0x0000000a03007c0c */ /* 0x000fe20008706670 */
[----:B------:R-:W-:Y:S01]  /*2a80*/  IMAD.WIDE.U32 R4, R23, UR4, R10 ;  /* 0x0000000417047c25 */ /* 0x000fe2000f8e000a */
[----:B------:R-:W-:Y:S01]  /*2a90*/  ULDC.64 UR8, c[0x0][0x5c8] ;  /* 0x0001720000087ab9 */ /* 0x000fe20000000a00 */
[----:B------:R-:W-:-:S02]  /*2aa0*/  USEL UR6, URZ, 0x1, !UP0 ;  /* 0x000000013f067887 */ /* 0x000fc4000c000000 */
[----:B------:R-:W-:Y:S01]  /*2ab0*/  IMAD R7, R23, UR5, R0 ;  /* 0x0000000517077c24 */ /* 0x000fe2000f8e0200 */
[----:B------:R-:W-:Y:S01]  /*2ac0*/  @UP1 UIMAD.WIDE.U32 UR4, UR42, -0x55555555, URZ ;  /* 0xaaaaaaab2a0418a5 */ /* 0x000fe2000f8e003f */
[----:B------:R-:W-:Y:S01]  /*2ad0*/  IMAD.WIDE R110, R111, 0x100, R88 ;  /* 0x000001006f6e7825 */ /* 0x000fe200078e0258 */
[----:B------:R-:W-:Y:S02]  /*2ae0*/  ULOP3.LUT UR40, UR40, UR6, URZ, 0x3c, !UPT ;  /* 0x0000000628287292 */ /* 0x000fe4000f8e3c3f */
[----:B------:R-:W-:Y:S01]  /*2af0*/  @UP1 USHF.R.U32.HI UR4, URZ, 0x1, UR5 ;  /* 0x000000013f041899 */ /* 0x000fe20008011605 */
[----:B------:R-:W-:Y:S02]  /*2b00*/  IMAD.IADD R5, R5, 0x1, R7 ;  /* 0x0000000105057824 */ /* 0x000fe400078e0207 */
[----:B------:R-:W-:Y:S01]  /*2b10*/  IMAD R7, R111, UR8, RZ ;  /* 0x000000086f077c24 */ /* 0x000fe2000f8e02ff */
[----:B------:R-:W-:Y:S01]  /*2b20*/  @UP1 ULOP3.LUT UR40, UR40, 0x1, UR4, 0x78, !UPT ;  /* 0x0000000128281892 */ /* 0x000fe2000f8e7804 */
[----:B------:R-:W-:-:S04]  /*2b30*/  IMAD.WIDE.U32 R112, R110, UR8, R4 ;  /* 0x000000086e707c25 */ /* 0x000fc8000f8e0004 */
[----:B------:R-:W-:Y:S02]  /*2b40*/  IMAD R7, R110, UR9, R7 ;  /* 0x000000096e077c24 */ /* 0x000fe4000f8e0207 */
[----:B------:R-:W-:Y:S01]  /*2b50*/  IMAD.MOV.U32 R0, RZ, RZ, -0x1 ;  /* 0xffffffffff007424 */ /* 0x000fe200078e00ff */
[----:B------:R-:W-:Y:S06]  /*2b60*/  @P0 BRA `(.L_x_32) ;  /* 0x0000004800980947 */ /* 0x000fec0003800000 */
[----:B-----5:R-:W-:Y:S01]  /*2b70*/  FSETP.NEU.AND P1, PT, R91, RZ, PT ;  /* 0x000000ff5b00720b */ /* 0x020fe20003f2d000 */
[----:B------:R-:W-:Y:S01]  /*2b80*/  IMAD.IADD R4, R92, 0x1, -R103 ;  /* 0x000000015c047824 */ /* 0x000fe200078e0a67 */
[----:B------:R-:W-:Y:S01]  /*2b90*/  BSSY B0, `(.L_x_32) ;  /* 0x00004a3000007945 */ /* 0x000fe20003800000 */
[----:B------:R-:W-:Y:S02]  /*2ba0*/  IMAD.IADD R3, R102, 0x1, -R3 ;  /* 0x0000000166037824 */ /* 0x000fe400078e0a03 */
[----:B------:R-:W-:Y:S01]  /*2bb0*/  IMAD.IADD R21, R113, 0x1, R7 ;  /* 0x0000000171157824 */ /* 0x000fe200078e0207 */
[----:B------:R-:W-:-:S04]  /*2bc0*/  ISETP.GT.AND P6, PT, R4, RZ, PT ;  /* 0x000000ff0400720c */ /* 0x000fc80003fc4270 */
[----:B------:R-:W-:-:S03]  /*2bd0*/  ISETP.GT.AND P0, PT, R3, RZ, P6 ;  /* 0x000000ff0300720c */ /* 0x000fc60003704270 */
[----:B------:R-:W-:Y:S10]  /*2be0*/  @!P1 BRA `(.L_x_33) ;  /* 0x0000003400089947 */ /* 0x000ff40003800000 */
[----:B------:R-:W0:Y:S01]  /*2bf0*/  LDC.64 R14, c[0x0][0x5b8] ;  /* 0x00016e00ff0e7b82 */ /* 0x000e220000000a00 */
[----:B------:R-:W-:-:S07]  /*2c00*/  ULDC.64 UR4, c[0x0][0x5c0] ;  /* 0x0001700000047ab9 */ /* 0x000fce0000000a00 */
[----:B------:R-:W1:Y:S08]  /*2c10*/  LDC.64 R108, c[0x0][0x5b0] ;  /* 0x00016c00ff6c7b82 */ /* 0x000e700000000a00 */
[----:B------:R-:W2:Y:S01]  /*2c20*/  LDC.64 R12, c[0x0][0x5a8] ;  /* 0x00016a00ff0c7b82 */ /* 0x000ea20000000a00 */
[-C--:B0-----:R-:W-:Y:S02]  /*2c30*/  IMAD R6, R9, R14.reuse, RZ ;  /* 0x0000000e09067224 */ /* 0x081fe400078e02ff */
[----:B------:R-:W-:-:S04]  /*2c40*/  IMAD.WIDE.U32 R106, R23, R14, R10 ;  /* 0x0000000e176a7225 */ /* 0x000fc800078e000a */
[----:B------:R-:W-:Y:S02]  /*2c50*/  IMAD R103, R23, R15, R6 ;  /* 0x0000000f17677224 */ /* 0x000fe400078e0206 */
[-C--:B-1----:R-:W-:Y:S02]  /*2c60*/  IMAD R5, R111, R108.reuse, RZ ;  /* 0x0000006c6f057224 */ /* 0x082fe400078e02ff */
[----:B------:R-:W-:Y:S02]  /*2c70*/  IMAD.IADD R105, R107, 0x1, R103 ;  /* 0x000000016b697824 */ /* 0x000fe400078e0267 */
[----:B------:R-:W-:Y:S02]  /*2c80*/  IMAD.MOV.U32 R104, RZ, RZ, R106 ;  /* 0x000000ffff687224 */ /* 0x000fe400078e006a */
[C---:B------:R-:W-:Y:S02]  /*2c90*/  IMAD R113, R110.reuse, R109, R5 ;  /* 0x0000006d6e717224 */ /* 0x040fe400078e0205 */
[----:B------:R-:W-:-:S04]  /*2ca0*/  IMAD.WIDE.U32 R6, R110, R108, R104 ;  /* 0x0000006c6e067225 */ /* 0x000fc800078e0068 */
[----:B------:R-:W-:Y:S01]  /*2cb0*/  IMAD.IADD R5, R7, 0x1, R113 ;  /* 0x0000000107057824 */ /* 0x000fe200078e0271 */
[----:B--2---:R-:W-:-:S04]  /*2cc0*/  LEA R8, P1, R6, R12, 0x1 ;  /* 0x0000000c06087211 */ /* 0x004fc800078208ff */
[----:B------:R-:W-:-:S05]  /*2cd0*/  LEA.HI.X R9, R6, R13, R5, 0x1, P1 ;  /* 0x0000000d06097211 */ /* 0x000fca00008f0c05 */
[----:B------:R0:W2:Y:S01]  /*2ce0*/  @P0 LDG.E.LTC128B.U16 R5, desc[UR36][R8.64] ;  /* 0x0000002408050981 */ /* 0x0000a2000c1e1520 */
[----:B------:R-:W-:Y:S01]  /*2cf0*/  ISETP.GT.AND P4, PT, R4, 0x1, PT ;  /* 0x000000010400780c */ /* 0x000fe20003f84270 */
[----:B------:R-:W-:Y:S01]  /*2d00*/  IMAD.WIDE.U32 R6, R110, R108, R10 ;  /* 0x0000006c6e067225 */ /* 0x000fe200078e000a */
[----:B------:R-:W-:Y:S01]  /*2d10*/  BSSY B1, `(.L_x_34) ;  /* 0x0000013000017945 */ /* 0x000fe20003800000 */
[C---:B------:R-:W-:Y:S02]  /*2d20*/  SHF.L.U64.HI R115, R108.reuse, 0x3, R109 ;  /* 0x000000036c737819 */ /* 0x040fe4000001026d */
[----:B------:R-:W-:Y:S01]  /*2d30*/  IMAD.IADD R7, R113, 0x1, R7 ;  /* 0x0000000171077824 */ /* 0x000fe200078e0207 */
[----:B------:R-:W-:Y:S01]  /*2d40*/  P2R R119, PR, RZ, 0x10 ;  /* 0x00000010ff777803 */ /* 0x000fe20000000000 */
[----:B------:R-:W-:Y:S02]  /*2d50*/  IMAD.SHL.U32 R114, R108, 0x8, RZ ;  /* 0x000000086c727824 */ /* 0x000fe400078e00ff */
[----:B------:R-:W-:-:S04]  /*2d60*/  IMAD.WIDE.U32 R6, R23, R14, R6 ;  /* 0x0000000e17067225 */ /* 0x000fc800078e0006 */
[----:B------:R-:W-:Y:S01]  /*2d70*/  IMAD.IADD R7, R103, 0x1, R7 ;  /* 0x0000000167077824 */ /* 0x000fe200078e0207 */
[----:B0-----:R-:W-:-:S04]  /*2d80*/  LEA R8, P2, R6, R12, 0x1 ;  /* 0x0000000c06087211 */ /* 0x001fc800078408ff */
[----:B------:R-:W-:Y:S01]  /*2d90*/  LEA.HI.X R9, R6, R13, R7, 0x1, P2 ;  /* 0x0000000d06097211 */ /* 0x000fe200010f0c07 */
[----:B--2---:R-:W-:-:S05]  /*2da0*/  HADD2.F32 R20, -RZ, R5.H0_H0 ;  /* 0x20000005ff147230 */ /* 0x004fca0000004100 */
[----:B------:R-:W-:Y:S01]  /*2db0*/  FMUL R15, R20, R91 ;  /* 0x0000005b140f7220 */ /* 0x000fe20000400000 */
[----:B------:R-:W-:-:S03]  /*2dc0*/  LEA R20, P1, R112, UR4, 0x1 ;  /* 0x0000000470147c11 */ /* 0x000fc6000f8208ff */
[----:B------:R-:W-:Y:S01]  /*2dd0*/  FFMA R15, R56, R90, R15 ;  /* 0x0000005a380f7223 */ /* 0x000fe2000000000f */
[----:B------:R-:W-:Y:S02]  /*2de0*/  LEA.HI.X R21, R112, UR5, R21, 0x1, P1 ;  /* 0x0000000570157c11 */ /* 0x000fe400088f0c15 */
[----:B------:R-:W-:Y:S02]  /*2df0*/  ISETP.GT.AND P1, PT, R3, RZ, P4 ;  /* 0x000000ff0300720c */ /* 0x000fe40002724270 */
[----:B------:R-:W-:-:S05]  /*2e00*/  F2FP.F16.F32.PACK_AB R15, RZ, R15 ;  /* 0x0000000fff0f723e */ /* 0x000fca00000000ff */
[----:B------:R0:W-:Y:S06]  /*2e10*/  @P0 STG.E.U16 desc[UR36][R20.64], R15 ;  /* 0x0000000f14000986 */ /* 0x0001ec000c101524 */
[----:B------:R-:W-:Y:S05]  /*2e20*/  @!P1 BRA `(.L_x_35) ;  /* 0x0000000000049947 */ /* 0x000fea0003800000 */
[----:B------:R1:W5:Y:S02]  /*2e30*/  LDG.E.LTC128B.U16 R5, desc[UR36][R8.64+0x2] ;  /* 0x0000022408057981 */ /* 0x000364000c1e1520 */
.L_x_35:
[----:B------:R-:W-:Y:S05]  /*2e40*/  BSYNC B1 ;  /* 0x0000000000017941 */ /* 0x000fea0003800000 */
.L_x_34:
[----:B-----5:R-:W-:Y:S01]  /*2e50*/  HADD2.F32 R6, -RZ, R5.H0_H0 ;  /* 0x20000005ff067230 */ /* 0x020fe20000004100 */
[----:B------:R-:W-:Y:S01]  /*2e60*/  ISETP.GT.AND P0, PT, R3, 0x8, P6 ;  /* 0x000000080300780c */ /* 0x000fe20003704270 */
[----:B------:R-:W-:Y:S01]  /*2e70*/  IMAD.WIDE.U32 R116, R110, R108, R114 ;  /* 0x0000006c6e747225 */ /* 0x000fe200078e0072 */
[----:B0-----:R-:W-:-:S03]  /*2e80*/  PRMT R15, R5, 0x7610, R15 ;  /* 0x00007610050f7816 */ /* 0x001fc6000000000f */
[----:B------:R-:W-:Y:S01]  /*2e90*/  FMUL R6, R6, R91 ;  /* 0x0000005b06067220 */ /* 0x000fe20000400000 */
[----:B------:R-:W-:Y:S01]  /*2ea0*/  IMAD.IADD R113, R113, 0x1, R117 ;  /* 0x0000000171717824 */ /* 0x000fe200078e0275 */
[----:B------:R-:W-:Y:S02]  /*2eb0*/  IADD3 R7, P2, R106, R116, RZ ;  /* 0x000000746a077210 */ /* 0x000fe40007f5e0ff */
[----:B------:R-:W-:-:S03]  /*2ec0*/  FFMA R57, R57, R90, R6 ;  /* 0x0000005a39397223 */ /* 0x000fc60000000006 */
[----:B------:R-:W-:Y:S01]  /*2ed0*/  IMAD.X R56, R113, 0x1, R105, P2 ;  /* 0x0000000171387824 */ /* 0x000fe200010e0669 */
[C---:B------:R-:W-:Y:S02]  /*2ee0*/  LEA R6, P2, R7.reuse, R12, 0x1 ;  /* 0x0000000c07067211 */ /* 0x040fe400078408ff */
[----:B------:R-:W-:Y:S02]  /*2ef0*/  F2FP.F16.F32.PACK_AB R57, RZ, R57 ;  /* 0x00000039ff39723e */ /* 0x000fe400000000ff */
[----:B------:R-:W-:-:S03]  /*2f00*/  LEA.HI.X R7, R7, R13, R56, 0x1, P2 ;  /* 0x0000000d07077211 */ /* 0x000fc600010f0c38 */
[----:B------:R0:W-:Y:S04]  /*2f10*/  @P1 STG.E.U16 desc[UR36][R20.64+0x2], R57 ;  /* 0x0000023914001986 */ /* 0x0001e8000c101524 */
[----:B------:R-:W2:Y:S01]  /*2f20*/  @P0 LDG.E.LTC128B.U16 R15, desc[UR36][R6.64] ;  /* 0x00000024060f0981 */ /* 0x000ea2000c1e1520 */
[----:B------:R-:W-:Y:S01]  /*2f30*/  IMAD.SHL.U32 R121, R96, 0x2, RZ ;  /* 0x0000000260797824 */ /* 0x000fe200078e00ff */
[----:B------:R-:W-:Y:S01]  /*2f40*/  IADD3 R116, P1, R10, R116, RZ ;  /* 0x000000740a747210 */ /* 0x000fe20007f3e0ff */
[----:B------:R-:W-:Y:S01]  /*2f50*/  BSSY B1, `(.L_x_36) ;  /* 0x0000011000017945 */ /* 0x000fe20003800000 */
[----:B------:R-:W-:Y:S02]  /*2f60*/  SHF.L.U64.HI R123, R96, 0x1, R95 ;  /* 0x00000001607b7819 */ /* 0x000fe4000001025f */
[----:B------:R-:W-:Y:S01]  /*2f70*/  IADD3 R112, P2, R121, R20, RZ ;  /* 0x0000001479707210 */ /* 0x000fe20007f5e0ff */
[----:B------:R-:W-:Y:S01]  /*2f80*/  IMAD.X R117, R11, 0x1, R113, P1 ;  /* 0x000000010b757824 */ /* 0x000fe200008e0671 */
[----:B------:R-:W-:-:S03]  /*2f90*/  ISETP.GT.AND P1, PT, R3, 0x8, P4 ;  /* 0x000000080300780c */ /* 0x000fc60002724270 */
[----:B------:R-:W-:Y:S02]  /*2fa0*/  IMAD.X R113, R123, 0x1, R21, P2 ;  /* 0x000000017b717824 */ /* 0x000fe400010e0615 */
[----:B------:R-:W-:-:S04]  /*2fb0*/  IMAD.WIDE.U32 R116, R23, R14, R116 ;  /* 0x0000000e17747225 */ /* 0x000fc800078e0074 */
[----:B0-----:R-:W-:Y:S02]  /*2fc0*/  IMAD.IADD R57, R103, 0x1, R117 ;  /* 0x0000000167397824 */ /* 0x001fe400078e0275 */
[----:B--2---:R-:W-:-:S05]  /*2fd0*/  HADD2.F32 R56, -RZ, R15.H0_H0 ;  /* 0x2000000fff387230 */ /* 0x004fca0000004100 */
[----:B------:R-:W-:Y:S01]  /*2fe0*/  FMUL R5, R56, R91 ;  /* 0x0000005b38057220 */ /* 0x000fe20000400000 */
[----:B------:R-:W-:-:S03]  /*2ff0*/  LEA R56, P3, R116, R12, 0x1 ;  /* 0x0000000c74387211 */ /* 0x000fc600078608ff */
[----:B------:R-:W-:Y:S01]  /*3000*/  FFMA R5, R58, R90, R5 ;  /* 0x0000005a3a057223 */ /* 0x000fe20000000005 */
[----:B------:R-:W-:-:S04]  /*3010*/  LEA.HI.X R57, R116, R13, R57, 0x1, P3 ;  /* 0x0000000d74397211 */ /* 0x000fc800018f0c39 */
[----:B------:R-:W-:-:S05]  /*3020*/  F2FP.F16.F32.PACK_AB R5, RZ, R5 ;  /* 0x00000005ff05723e */ /* 0x000fca00000000ff */
[----:B------:R0:W-:Y:S01]  /*3030*/  @P0 STG.E.U16 desc[UR36][R112.64], R5 ;  /* 0x0000000570000986 */ /* 0x0001e2000c101524 */
[----:B------:R-:W-:Y:S05]  /*3040*/  @!P1 BRA `(.L_x_37) ;  /* 0x0000000000049947 */ /* 0x000fea0003800000 */
[----:B------:R2:W5:Y:S02]  /*3050*/  LDG.E.LTC128B.U16 R15, desc[UR36][R56.64+0x2] ;  /* 0x00000224380f7981 */ /* 0x000564000c1e1520 */
.L_x_37:
[----:B------:R-:W-:Y:S05]  /*3060*/  BSYNC B1 ;  /* 0x0000000000017941 */ /* 0x000fea0003800000 */
.L_x_36:
[----:B-----5:R-:W-:Y:S01]  /*3070*/  HADD2.F32 R6, -RZ, R15.H0_H0 ;  /* 0x2000000fff067230 */ /* 0x020fe20000004100 */
[----:B------:R-:W-:Y:S01]  /*3080*/  ISETP.GT.AND P4, PT, R4, 0x8, PT ;  /* 0x000000080400780c */ /* 0x000fe20003f84270 */
[----:B------:R-:W-:Y:S01]  /*3090*/  IMAD.MOV.U32 R58, RZ, RZ, R112 ;  /* 0x000000ffff3a7224 */ /* 0x000fe200078e0070 */
[----:B------:R-:W-:Y:S01]  /*30a0*/  BSSY B1, `(.L_x_38) ;  /* 0x000000b000017945 */ /* 0x000fe20003800000 */
[----:B------:R-:W-:Y:S01]  /*30b0*/  PRMT R116, R15, 0x7610, R116 ;  /* 0x000076100f747816 */ /* 0x000fe20000000074 */
[----:B------:R-:W-:Y:S01]  /*30c0*/  FMUL R6, R6, R91 ;  /* 0x0000005b06067220 */ /* 0x000fe20000400000 */
[----:B------:R-:W-:Y:S02]  /*30d0*/  ISETP.GT.AND P0, PT, R3, RZ, P4 ;  /* 0x000000ff0300720c */ /* 0x000fe40002704270 */
[----:B------:R-:W-:Y:S01]  /*30e0*/  P2R R117, PR, RZ, 0x10 ;  /* 0x00000010ff757803 */ /* 0x000fe20000000000 */
[----:B------:R-:W-:Y:S01]  /*30f0*/  FFMA R6, R59, R90, R6 ;  /* 0x0000005a3b067223 */ /* 0x000fe20000000006 */
[----:B------:R-:W-:-:S04]  /*3100*/  IMAD.MOV.U32 R59, RZ, RZ, R113 ;  /* 0x000000ffff3b7224 */ /* 0x000fc800078e0071 */
[----:B------:R-:W-:-:S05]  /*3110*/  F2FP.F16.F32.PACK_AB R6, RZ, R6 ;  /* 0x00000006ff06723e */ /* 0x000fca00000000ff */
[----:B------:R3:W-:Y:S01]  /*3120*/  @P1 STG.E.U16 desc[UR36][R58.64+0x2], R6 ;  /* 0x000002063a001986 */ /* 0x0007e2000c101524 */
[----:B------:R-:W-:Y:S05]  /*3130*/  @!P0 BRA `(.L_x_39) ;  /* 0x0000000000048947 */ /* 0x000fea0003800000 */
[----:B------:R4:W5:Y:S02]  /*3140*/  LDG.E.LTC128B.U16 R116, desc[UR36][R8.64+0x10] ;  /* 0x0000102408747981 */ /* 0x000964000c1e1520 */
.L_x_39:
[----:B------:R-:W-:Y:S05]  /*3150*/  BSYNC B1 ;  /* 0x0000000000017941 */ /* 0x000fea0003800000 */
.L_x_38:
[----:B---3-5:R-:W-:Y:S01]  /*3160*/  HADD2.F32 R6, -RZ, R116.H0_H0 ;  /* 0x20000074ff067230 */ /* 0x028fe20000004100 */
[C---:B0-----:R-:W-:Y:S01]  /*3170*/  SHF.L.U64.HI R5, R97.reuse, 0x1, R94 ;  /* 0x0000000161057819 */ /* 0x041fe2000001025e */
[----:B------:R-:W-:Y:S01]  /*3180*/  IMAD.SHL.U32 R15, R97, 0x2, RZ ;  /* 0x00000002610f7824 */ /* 0x000fe200078e00ff */
[----:B------:R-:W-:Y:S01]  /*3190*/  ISETP.GT.AND P3, PT, R4, 0x9, PT ;  /* 0x000000090400780c */ /* 0x000fe20003f64270 */
[----:B------:R-:W-:Y:S01]  /*31a0*/  BSSY B1, `(.L_x_40) ;  /* 0x000000b000017945 */ /* 0x000fe20003800000 */
[----:B------:R-:W-:Y:S02]  /*31b0*/  FMUL R7, R6, R91 ;  /* 0x0000005b06077220 */ /* 0x000fe40000400000 */
[----:B------:R-:W-:Y:S02]  /*31c0*/  IADD3 R6, P1, P2, R15, R20, R121 ;  /* 0x000000140f067210 */ /* 0x000fe40007a3e079 */
[----:B------:R-:W-:Y:S01]  /*31d0*/  FFMA R60, R60, R90, R7 ;  /* 0x0000005a3c3c7223 */ /* 0x000fe20000000007 */
[----:B------:R-:W-:-:S02]  /*31e0*/  P2R R120, PR, RZ, 0x8 ;  /* 0x00000008ff787803 */ /* 0x000fc40000000000 */
[----:B------:R-:W-:Y:S02]  /*31f0*/  IADD3.X R7, R5, R21, R123, P1, P2 ;  /* 0x0000001505077210 */ /* 0x000fe40000fe447b */
[----:B------:R-:W-:Y:S02]  /*3200*/  F2FP.F16.F32.PACK_AB R60, RZ, R60 ;  /* 0x0000003cff3c723e */ /* 0x000fe400000000ff */
[----:B------:R-:W-:-:S03]  /*3210*/  ISETP.GT.AND P1, PT, R3, RZ, P3 ;  /* 0x000000ff0300720c */ /* 0x000fc60001f24270 */
[----:B------:R0:W-:Y:S10]  /*3220*/  @P0 STG.E.U16 desc[UR36][R20.64+0x10], R60 ;  /* 0x0000103c14000986 */ /* 0x0001f4000c101524 */
[----:B------:R-:W-:Y:S05]  /*3230*/  @!P1 BRA `(.L_x_41) ;  /* 0x0000000000049947 */ /* 0x000fea0003800000 */
[----:B------:R3:W5:Y:S02]  /*3240*/  LDG.E.LTC128B.U16 R116, desc[UR36][R8.64+0x12] ;  /* 0x0000122408747981 */ /* 0x000764000c1e1520 */
.L_x_41:
[----:B------:R-:W-:Y:S05]  /*3250*/  BSYNC B1 ;  /* 0x0000000000017941 */ /* 0x000fea0003800000 */
.L_x_40:
[----:B0----5:R-:W-:Y:S01]  /*3260*/  HADD2.F32 R60, -RZ, R116.H0_H0 ;  /* 0x20000074ff3c7230 */ /* 0x021fe20000004100 */
[----:B------:R-:W-:Y:S01]  /*3270*/  ISETP.GT.AND P0, PT, R3, 0x8, P4 ;  /* 0x000000080300780c */ /* 0x000fe20002704270 */
[----:B------:R-:W-:Y:S03]  /*3280*/  BSSY B1, `(.L_x_42) ;  /* 0x0000007000017945 */ /* 0x000fe60003800000 */
[----:B------:R-:W-:-:S04]  /*3290*/  FMUL R60, R60, R91 ;  /* 0x0000005b3c3c7220 */ /* 0x000fc80000400000 */
[----:B------:R-:W-:-:S05]  /*32a0*/  FFMA R60, R61, R90, R60 ;  /* 0x0000005a3d3c7223 */ /* 0x000fca000000003c */
[----:B------:R-:W-:-:S05]  /*32b0*/  F2FP.F16.F32.PACK_AB R60, RZ, R60 ;  /* 0x0000003cff3c723e */ /* 0x000fca00000000ff */
[----:B------:R0:W-:Y:S01]  /*32c0*/  @P1 STG.E.U16 desc[UR36][R20.64+0x12], R60 ;  /* 0x0000123c14001986 */ /* 0x0001e2000c101524 */
[----:B------:R-:W-:Y:S05]  /*32d0*/  @!P0 BRA `(.L_x_43) ;  /* 0x0000000000048947 */ /* 0x000fea0003800000 */
[----:B------:R0:W5:Y:S02]  /*32e0*/  LDG.E.LTC128B.U16 R116, desc[UR36][R56.64+0x10] ;  /* 0x0000102438747981 */ /* 0x000164000c1e1520 */
.L_x_43:
[----:B------:R-:W-:Y:S05]  /*32f0*/  BSYNC B1 ;  /* 0x0000000000017941 */ /* 0x000fea0003800000 */
.L_x_42:
        /* <DEDUP_REMOVED lines=9> */
.L_x_45:
[----:B------:R-:W-:Y:S05]  /*3390*/  BSYNC B1 ;  /* 0x0000000000017941 */ /* 0x000fea0003800000 */
.L_x_44:
[----:B-----5:R-:W-:Y:S01]  /*33a0*/  HADD2.F32 R60, -RZ, R116.H0_H0 ;  /* 0x20000074ff3c7230 */ /* 0x020fe20000004100 */
[----:B------:R-:W-:Y:S01]  /*33b0*/  IADD3 R123, P0, R110, 0x80, RZ ;  /* 0x000000806e7b7810 */ /* 0x000fe20007f1e0ff */
[----:B------:R-:W-:Y:S01]  /*33c0*/  BSSY B1, `(.L_x_46) ;  /* 0x000000b000017945 */ /* 0x000fe20003800000 */
[----:B------:R-:W-:Y:S02]  /*33d0*/  ISETP.GT.AND P2, PT, R4, 0x10, PT ;  /* 0x000000100400780c */ /* 0x000fe40003f44270 */
[----:B------:R-:W-:Y:S01]  /*33e0*/  FMUL R60, R60, R91 ;  /* 0x0000005b3c3c7220 */ /* 0x000fe20000400000 */
[----:B------:R-:W-:Y:S01]  /*33f0*/  IMAD.X R111, RZ, RZ, R111, P0 ;  /* 0x000000ffff6f7224 */ /* 0x000fe200000e066f */
[----:B------:R-:W-:Y:S02]  /*3400*/  ISETP.GT.AND P0, PT, R3, RZ, P2 ;  /* 0x000000ff0300720c */ /* 0x000fe40001704270 */
[----:B------:R-:W-:Y:S01]  /*3410*/  FFMA R60, R63, R90, R60 ;  /* 0x0000005a3f3c7223 */ /* 0x000fe2000000003c */
[----:B------:R-:W-:-:S04]  /*3420*/  P2R R121, PR, RZ, 0x4 ;  /* 0x00000004ff797803 */ /* 0x000fc80000000000 */
[----:B------:R-:W-:-:S05]  /*3430*/  F2FP.F16.F32.PACK_AB R60, RZ, R60 ;  /* 0x0000003cff3c723e */ /* 0x000fca00000000ff */
[----:B------:R0:W-:Y:S01]  /*3440*/  @P1 STG.E.U16 desc[UR36][R58.64+0x12], R60 ;  /* 0x0000123c3a001986 */ /* 0x0001e2000c101524 */
[----:B------:R-:W-:Y:S05]  /*3450*/  @!P0 BRA `(.L_x_47) ;  /* 0x0000000000048947 */ /* 0x000fea0003800000 */
[----:B------:R0:W5:Y:S02]  /*3460*/  LDG.E.LTC128B.U16 R116, desc[UR36][R8.64+0x20] ;  /* 0x0000202408747981 */ /* 0x000164000c1e1520 */
.L_x_47:
[----:B------:R-:W-:Y:S05]  /*3470*/  BSYNC B1 ;  /* 0x0000000000017941 */ /* 0x000fea0003800000 */
.L_x_46:
[----:B0----5:R-:W-:Y:S01]  /*3480*/  HADD2.F32 R60, -RZ, R116.H0_H0 ;  /* 0x20000074ff3c7230 */ /* 0x021fe20000004100 */
[----:B------:R-:W-:Y:S01]  /*3490*/  ISETP.GT.AND P1, PT, R4, 0x11, PT ;  /* 0x000000110400780c */ /* 0x000fe20003f24270 */
[-C--:B------:R-:W-:Y:S01]  /*34a0*/  IMAD.WIDE.U32 R62, R123, R108.reuse, R10 ;  /* 0x0000006c7b3e7225 */ /* 0x080fe200078e000a */
[----:B------:R-:W-:Y:S03]  /*34b0*/  BSSY B1, `(.L_x_48) ;  /* 0x0000021000017945 */ /* 0x000fe60003800000 */
[----:B------:R-:W-:Y:S01]  /*34c0*/  FMUL R61, R60, R91 ;  /* 0x0000005b3c3d7220 */ /* 0x000fe20000400000 */
[----:B------:R-:W-:-:S03]  /*34d0*/  IMAD R60, R111, R108, RZ ;  /* 0x0000006c6f3c7224 */ /* 0x000fc600078e02ff */
[----:B------:R-:W-:Y:S01]  /*34e0*/  FFMA R61, R64, R90, R61 ;  /* 0x0000005a403d7223 */ /* 0x000fe2000000003d */
[----:B------:R-:W-:-:S04]  /*34f0*/  IMAD R107, R123, R109, R60 ;  /* 0x0000006d7b6b7224 */ /* 0x000fc800078e023c */
[----:B------:R-:W-:Y:S01]  /*3500*/  F2FP.F16.F32.PACK_AB R61, RZ, R61 ;  /* 0x0000003dff3d723e */ /* 0x000fe200000000ff */
[----:B------:R-:W-:-:S03]  /*3510*/  IMAD.IADD R63, R107, 0x1, R63 ;  /* 0x000000016b3f7824 */ /* 0x000fc600078e023f */
[----:B------:R-:W-:Y:S01]  /*3520*/  PRMT R64, R61, 0x7610, R64 ;  /* 0x000076103d407816 */ /* 0x000fe20000000040 */
[----:B------:R-:W-:-:S04]  /*3530*/  IMAD.WIDE.U32 R60, R123, R108, R104 ;  /* 0x0000006c7b3c7225 */ /* 0x000fc800078e0068 */
[----:B------:R0:W-:Y:S01]  /*3540*/  @P0 STG.E.U16 desc[UR36][R20.64+0x20], R64 ;  /* 0x0000204014000986 */ /* 0x0001e2000c101524 */
[----:B------:R-:W-:Y:S01]  /*3550*/  IMAD.WIDE.U32 R110, R23, R14, R62 ;  /* 0x0000000e176e7225 */ /* 0x000fe200078e003e */
[----:B------:R-:W-:-:S03]  /*3560*/  LEA R62, P0, R60, R12, 0x1 ;  /* 0x0000000c3c3e7211 */ /* 0x000fc600078008ff */
[----:B------:R-:W-:Y:S02]  /*3570*/  IMAD.IADD R61, R61, 0x1, R107 ;  /* 0x000000013d3d7824 */ /* 0x000fe400078e026b */
[----:B------:R-:W-:-:S03]  /*3580*/  IMAD.WIDE.U32 R108, R123, R108, R114 ;  /* 0x0000006c7b6c7225 */ /* 0x000fc600078e0072 */
[----:B------:R-:W-:Y:S01]  /*3590*/  LEA.HI.X R63, R60, R13, R61, 0x1, P0 ;  /* 0x0000000d3c3f7211 */ /* 0x000fe200000f0c3d */
[----:B------:R-:W-:Y:S01]  /*35a0*/  IMAD.IADD R61, R103, 0x1, R111 ;  /* 0x00000001673d7824 */ /* 0x000fe200078e026f */
[----:B------:R-:W-:Y:S01]  /*35b0*/  LEA R60, P0, R110, R12, 0x1 ;  /* 0x0000000c6e3c7211 */ /* 0x000fe200078008ff */
[----:B------:R-:W-:-:S03]  /*35c0*/  IMAD.IADD R107, R107, 0x1, R109 ;  /* 0x000000016b6b7824 */ /* 0x000fc600078e026d */
[----:B------:R-:W-:Y:S02]  /*35d0*/  LEA.HI.X R61, R110, R13, R61, 0x1, P0 ;  /* 0x0000000d6e3d7211 */ /* 0x000fe400000f0c3d */
[----:B------:R-:W-:-:S05]  /*35e0*/  IADD3 R106, P0, R106, R108, RZ ;  /* 0x0000006c6a6a7210 */ /* 0x000fca0007f1e0ff */
[----:B0-----:R-:W-:Y:S01]  /*35f0*/  IMAD.X R64, R107, 0x1, R105, P0 ;  /* 0x000000016b407824 */ /* 0x001fe200000e0669 */
[----:B------:R-:W-:-:S05]  /*3600*/  IADD3 R104, P0, R10, R108, RZ ;  /* 0x0000006c0a687210 */ /* 0x000fca0007f1e0ff */
[----:B------:R-:W-:Y:S01]  /*3610*/  IMAD.X R105, R11, 0x1, R107, P0 ;  /* 0x000000010b697824 */ /* 0x000fe200000e066b */
[----:B------:R-:W-:Y:S01]  /*3620*/  LEA R10, P0, R106, R12, 0x1 ;  /* 0x0000000c6a0a7211 */ /* 0x000fe200078008ff */
[----:B------:R-:W-:-:S03]  /*3630*/  IMAD.WIDE.U32 R104, R23, R14, R104 ;  /* 0x0000000e17687225 */ /* 0x000fc600078e0068 */
[----:B------:R-:W-:Y:S01]  /*3640*/  LEA.HI.X R11, R106, R13, R64, 0x1, P0 ;  /* 0x0000000d6a0b7211 */ /* 0x000fe200000f0c40 */
[----:B------:R-:W-:Y:S01]  /*3650*/  IMAD.IADD R103, R103, 0x1, R105 ;  /* 0x0000000167677824 */ /* 0x000fe200078e0269 */
[----:B------:R-:W-:-:S04]  /*3660*/  LEA R12, P0, R104, R12, 0x1 ;  /* 0x0000000c680c7211 */ /* 0x000fc800078008ff */
[----:B------:R-:W-:Y:S02]  /*3670*/  LEA.HI.X R13, R104, R13, R103, 0x1, P0 ;  /* 0x0000000d680d7211 */ /* 0x000fe400000f0c67 */
[----:B------:R-:W-:Y:S02]  /*3680*/  ISETP.GT.AND P0, PT, R3, RZ, P1 ;  /* 0x000000ff0300720c */ /* 0x000fe40000f04270 */
[----:B------:R-:W-:-:S11]  /*3690*/  P2R R103, PR, RZ, 0x2 ;  /* 0x00000002ff677803 */ /* 0x000fd60000000000 */
[----:B------:R-:W-:Y:S05]  /*36a0*/  @!P0 BRA `(.L_x_49) ;  /* 0x0000000000048947 */ /* 0x000fea0003800000 */
[----:B------:R0:W5:Y:S02]  /*36b0*/  LDG.E.LTC128B.U16 R116, desc[UR36][R8.64+0x22] ;  /* 0x0000222408747981 */ /* 0x000164000c1e1520 */
.L_x_49:
[----:B------:R-:W-:Y:S05]  /*36c0*/  BSYNC B1 ;  /* 0x0000000000017941 */ /* 0x000fea0003800000 */
.L_x_48:
[----:B-----5:R-:W-:Y:S01]  /*36d0*/  HADD2.F32 R14, -RZ, R116.H0_H0 ;  /* 0x20000074ff0e7230 */ /* 0x020fe20000004100 */
[----:B------:R-:W-:Y:S04]  /*36e0*/  BSSY B1, `(.L_x_50) ;  /* 0x0000008000017945 */ /* 0x000fe80003800000 */
[----:B------:R-:W-:-:S04]  /*36f0*/  FMUL R14, R14, R91 ;  /* 0x0000005b0e0e7220 */ /* 0x000fc80000400000 */
[----:B------:R-:W-:-:S05]  /*3700*/  FFMA R14, R65, R90, R14 ;  /* 0x0000005a410e7223 */ /* 0x000fca000000000e */
[----:B------:R-:W-:-:S05]  /*3710*/  F2FP.F16.F32.PACK_AB R14, RZ, R14 ;  /* 0x0000000eff0e723e */ /* 0x000fca00000000ff */
[----:B------:R0:W-:Y:S01]  /*3720*/  @P0 STG.E.U16 desc[UR36][R20.64+0x22], R14 ;  /* 0x0000220e14000986 */ /* 0x0001e2000c101524 */
[----:B------:R-:W-:-:S13]  /*3730*/  ISETP.GT.AND P0, PT, R3, 0x8, P2 ;  /* 0x000000080300780c */ /* 0x000fda0001704270 */
[----:B0-----:R-:W-:Y:S05]  /*3740*/  @!P0 BRA `(.L_x_51) ;  /* 0x0000000000048947 */ /* 0x001fea0003800000 */
[----:B------:R0:W5:Y:S02]  /*3750*/  LDG.E.LTC128B.U16 R116, desc[UR36][R56.64+0x20] ;  /* 0x0000202438747981 */ /* 0x000164000c1e1520 */
.L_x_51:
[----:B------:R-:W-:Y:S05]  /*3760*/  BSYNC B1 ;  /* 0x0000000000017941 */ /* 0x000fea0003800000 */
.L_x_50:
        /* <DEDUP_REMOVED lines=9> */
.L_x_53:
[----:B------:R-:W-:Y:S05]  /*3800*/  BSYNC B1 ;  /* 0x0000000000017941 */ /* 0x000fea0003800000 */
.L_x_52:
[----:B-----5:R-:W-:Y:S01]  /*3810*/  HADD2.F32 R14, -RZ, R116.H0_H0 ;  /* 0x20000074ff0e7230 */ /* 0x020fe20000004100 */
[----:B------:R-:W-:Y:S01]  /*3820*/  ISETP.GT.AND P2, PT, R4, 0x18, PT ;  /* 0x000000180400780c */ /* 0x000fe20003f44270 */
[----:B------:R-:W-:Y:S03]  /*3830*/  BSSY B1, `(.L_x_54) ;  /* 0x0000009000017945 */ /* 0x000fe60003800000 */
[----:B------:R-:W-:Y:S01]  /*3840*/  FMUL R14, R14, R91 ;  /* 0x0000005b0e0e7220 */ /* 0x000fe20000400000 */
[----:B------:R-:W-:-:S03]  /*3850*/  P2R R104, PR, RZ, 0x4 ;  /* 0x00000004ff687803 */ /* 0x000fc60000000000 */
[----:B------:R-:W-:-:S05]  /*3860*/  FFMA R14, R67, R90, R14 ;  /* 0x0000005a430e7223 */ /* 0x000fca000000000e */
[----:B------:R-:W-:-:S05]  /*3870*/  F2FP.F16.F32.PACK_AB R14, RZ, R14 ;  /* 0x0000000eff0e723e */ /* 0x000fca00000000ff */
[----:B------:R0:W-:Y:S01]  /*3880*/  @P0 STG.E.U16 desc[UR36][R58.64+0x22], R14 ;  /* 0x0000220e3a000986 */ /* 0x0001e2000c101524 */
[----:B------:R-:W-:-:S13]  /*3890*/  ISETP.GT.AND P0, PT, R3, RZ, P2 ;  /* 0x000000ff0300720c */ /* 0x000fda0001704270 */
[----:B0-----:R-:W-:Y:S05]  /*38a0*/  @!P0 BRA `(.L_x_55) ;  /* 0x0000000000048947 */ /* 0x001fea0003800000 */
[----:B------:R0:W5:Y:S02]  /*38b0*/  LDG.E.LTC128B.U16 R116, desc[UR36][R8.64+0x30] ;  /* 0x0000302408747981 */ /* 0x000164000c1e1520 */
.L_x_55:
[----:B------:R-:W-:Y:S05]  /*38c0*/  BSYNC B1 ;  /* 0x0000000000017941 */ /* 0x000fea0003800000 */
.L_x_54:
[----:B-----5:R-:W-:Y:S01]  /*38d0*/  HADD2.F32 R14, -RZ, R116.H0_H0 ;  /* 0x20000074ff0e7230 */ /* 0x020fe20000004100 */
[----:B------:R-:W-:Y:S01]  /*38e0*/  ISETP.GT.AND P1, PT, R4, 0x19, PT ;  /* 0x000000190400780c */ /* 0x000fe20003f24270 */
[----:B------:R-:W-:Y:S03]  /*38f0*/  BSSY B1, `(.L_x_56) ;  /* 0x0000009000017945 */ /* 0x000fe60003800000 */
[----:B------:R-:W-:-:S04]  /*3900*/  FMUL R23, R14, R91 ;  /* 0x0000005b0e177220 */ /* 0x000fc80000400000 */
[----:B------:R-:W-:Y:S01]  /*3910*/  FFMA R23, R68, R90, R23 ;  /* 0x0000005a44177223 */ /* 0x000fe20000000017 */
[----:B------:R-:W-:-:S04]  /*3920*/  P2R R68, PR, RZ, 0x2 ;  /* 0x00000002ff447803 */ /* 0x000fc80000000000 */
[----:B------:R-:W-:-:S05]  /*3930*/  F2FP.F16.F32.PACK_AB R23, RZ, R23 ;  /* 0x00000017ff17723e */ /* 0x000fca00000000ff */
[----:B------:R0:W-:Y:S01]  /*3940*/  @P0 STG.E.U16 desc[UR36][R20.64+0x30], R23 ;  /* 0x0000301714000986 */ /* 0x0001e2000c101524 */
[----:B------:R-:W-:-:S13]  /*3950*/  ISETP.GT.AND P0, PT, R3, RZ, P1 ;  /* 0x000000ff0300720c */ /* 0x000fda0000f04270 */
[----:B0-----:R-:W-:Y:S05]  /*3960*/  @!P0 BRA `(.L_x_57) ;  /* 0x0000000000048947 */ /* 0x001fea0003800000 */
[----:B------:R0:W5:Y:S02]  /*3970*/  LDG.E.LTC128B.U16 R116, desc[UR36][R8.64+0x32] ;  /* 0x0000322408747981 */ /* 0x000164000c1e1520 */
.L_x_57:
[----:B------:R-:W-:Y:S05]  /*3980*/  BSYNC B1 ;  /* 0x0000000000017941 */ /* 0x000fea0003800000 */
.L_x_56:
        /* <DEDUP_REMOVED lines=9> */
.L_x_59:
[----:B------:R-:W-:Y:S05]  /*3a20*/  BSYNC B1 ;  /* 0x0000000000017941 */ /* 0x000fea0003800000 */
.L_x_58:
        /* <DEDUP_REMOVED lines=9> */
.L_x_61:
[----:B------:R-:W-:Y:S05]  /*3ac0*/  BSYNC B1 ;  /* 0x0000000000017941 */ /* 0x000fea0003800000 */
.L_x_60:
        /* <DEDUP_REMOVED lines=11> */
.L_x_63:
[----:B------:R-:W-:Y:S05]  /*3b80*/  BSYNC B1 ;  /* 0x0000000000017941 */ /* 0x000fea0003800000 */
.L_x_62:
        /* <DEDUP_REMOVED lines=11> */
.L_x_65:
[----:B------:R-:W-:Y:S05]  /*3c40*/  BSYNC B1 ;  /* 0x0000000000017941 */ /* 0x000fea0003800000 */
.L_x_64:
        /* <DEDUP_REMOVED lines=9> */
.L_x_67:
[----:B------:R-:W-:Y:S05]  /*3ce0*/  BSYNC B1 ;  /* 0x0000000000017941 */ /* 0x000fea0003800000 */
.L_x_66:
        /* <DEDUP_REMOVED lines=9> */
.L_x_69:
[----:B------:R-:W-:Y:S05]  /*3d80*/  BSYNC B1 ;  /* 0x0000000000017941 */ /* 0x000fea0003800000 */
.L_x_68:
        /* <DEDUP_REMOVED lines=11> */
.L_x_71:
[----:B------:R-:W-:Y:S05]  /*3e40*/  BSYNC B1 ;  /* 0x0000000000017941 */ /* 0x000fea0003800000 */
.L_x_70:
        /* <DEDUP_REMOVED lines=11> */
.L_x_73:
[----:B------:R-:W-:Y:S05]  /*3f00*/  BSYNC B1 ;  /* 0x0000000000017941 */ /* 0x000fea0003800000 */
.L_x_72:
        /* <DEDUP_REMOVED lines=9> */
.L_x_75:
[----:B------:R-:W-:Y:S05]  /*3fa0*/  BSYNC B1 ;  /* 0x0000000000017941 */ /* 0x000fea0003800000 */
.L_x_74:
        /* <DEDUP_REMOVED lines=9> */
.L_x_77:
[----:B------:R-:W-:Y:S05]  /*4040*/  BSYNC B1 ;  /* 0x0000000000017941 */ /* 0x000fea0003800000 */
.L_x_76:
[----:B-----5:R-:W-:Y:S01]  /*4050*/  HADD2.F32 R14, -RZ, R116.H0_H0 ;  /* 0x20000074ff0e7230 */ /* 0x020fe20000004100 */
[----:B------:R-:W-:Y:S01]  /*4060*/  ISETP.GT.AND P3, PT, R4, 0x30, PT ;  /* 0x000000300400780c */ /* 0x000fe20003f64270 */
[----:B------:R-:W-:Y:S03]  /*4070*/  BSSY B1, `(.L_x_78) ;  /* 0x0000008000017945 */ /* 0x000fe60003800000 */
[----:B------:R-:W-:-:S04]  /*4080*/  FMUL R14, R14, R91 ;  /* 0x0000005b0e0e7220 */ /* 0x000fc80000400000 */
[----:B------:R-:W-:-:S05]  /*4090*/  FFMA R14, R79, R90, R14 ;  /* 0x0000005a4f0e7223 */ /* 0x000fca000000000e */
[----:B------:R-:W-:-:S05]  /*40a0*/  F2FP.F16.F32.PACK_AB R14, RZ, R14 ;  /* 0x0000000eff0e723e */ /* 0x000fca00000000ff */
[----:B------:R0:W-:Y:S01]  /*40b0*/  @P0 STG.E.U16 desc[UR36][R58.64+0x52], R14 ;  /* 0x0000520e3a000986 */ /* 0x0001e2000c101524 */
[----:B------:R-:W-:-:S13]  /*40c0*/  ISETP.GT.AND P0, PT, R3, RZ, P3 ;  /* 0x000000ff0300720c */ /* 0x000fda0001f04270 */
[----:B0-----:R-:W-:Y:S05]  /*40d0*/  @!P0 BRA `(.L_x_79) ;  /* 0x0000000000048947 */ /* 0x001fea0003800000 */
[----:B------:R0:W5:Y:S02]  /*40e0*/  LDG.E.LTC128B.U16 R116, desc[UR36][R8.64+0x60] ;  /* 0x0000602408747981 */ /* 0x000164000c1e1520 */
.L_x_79:
[----:B------:R-:W-:Y:S05]  /*40f0*/  BSYNC B1 ;  /* 0x0000000000017941 */ /* 0x000fea0003800000 */
.L_x_78:
        /* <DEDUP_REMOVED lines=10> */
.L_x_81:
[----:B------:R-:W-:Y:S05]  /*41a0*/  BSYNC B1 ;  /* 0x0000000000017941 */ /* 0x000fea0003800000 */
.L_x_80:
        /* <DEDUP_REMOVED lines=9> */
.L_x_83:
[----:B------:R-:W-:Y:S05]  /*4240*/  BSYNC B1 ;  /* 0x0000000000017941 */ /* 0x000fea0003800000 */
.L_x_82:
        /* <DEDUP_REMOVED lines=9> */
.L_x_85:
[----:B------:R-:W-:Y:S05]  /*42e0*/  BSYNC B1 ;  /* 0x0000000000017941 */ /* 0x000fea0003800000 */
.L_x_84:
        /* <DEDUP_REMOVED lines=10> */
.L_x_87:
[----:B------:R-:W-:Y:S05]  /*4390*/  BSYNC B1 ;  /* 0x0000000000017941 */ /* 0x000fea0003800000 */
.L_x_86:
[----:B-----5:R-:W-:Y:S01]  /*43a0*/  HADD2.F32 R14, -RZ, R116.H0_H0 ;  /* 0x20000074ff0e7230 */ /* 0x020fe20000004100 */
[----:B------:R-:W-:Y:S04]  /*43b0*/  BSSY B1, `(.L_x_88) ;  /* 0x000000f000017945 */ /* 0x000fe80003800000 */
[----:B------:R-:W-:-:S04]  /*43c0*/  FMUL R23, R14, R91 ;  /* 0x0000005b0e177220 */ /* 0x000fc80000400000 */
[----:B------:R-:W-:-:S05]  /*43d0*/  FFMA R23, R84, R90, R23 ;  /* 0x0000005a54177223 */ /* 0x000fca0000000017 */
[----:B------:R-:W-:-:S05]  /*43e0*/  F2FP.F16.F32.PACK_AB R23, RZ, R23 ;  /* 0x00000017ff17723e */ /* 0x000fca00000000ff */
[----:B------:R0:W-:Y:S01]  /*43f0*/  @P0 STG.E.U16 desc[UR36][R20.64+0x70], R23 ;  /* 0x0000701714000986 */ /* 0x0001e2000c101524 */
[----:B------:R-:W-:-:S05]  /*4400*/  IADD3 R64, P0, R15, R112, RZ ;  /* 0x000000700f407210 */ /* 0x000fca0007f1e0ff */
[----:B------:R-:W-:Y:S01]  /*4410*/  IMAD.X R65, R5, 0x1, R113, P0 ;  /* 0x0000000105417824 */ /* 0x000fe200000e0671 */
[----:B------:R-:W-:-:S05]  /*4420*/  IADD3 R66, P0, R15, R112, RZ ;  /* 0x000000700f427210 */ /* 0x000fca0007f1e0ff */
[----:B------:R-:W-:Y:S01]  /*4430*/  IMAD.X R67, R5, 0x1, R113, P0 ;  /* 0x0000000105437824 */ /* 0x000fe200000e0671 */
[----:B------:R-:W-:-:S05]  /*4440*/  IADD3 R14, P0, R15, R20, RZ ;  /* 0x000000140f0e7210 */ /* 0x000fca0007f1e0ff */
[----:B------:R-:W-:Y:S01]  /*4450*/  IMAD.X R15, R5, 0x1, R21, P0 ;  /* 0x00000001050f7824 */ /* 0x000fe200000e0615 */
[----:B------:R-:W-:-:S04]  /*4460*/  ISETP.GT.AND P0, PT, R4, 0x39, PT ;  /* 0x000000390400780c */ /* 0x000fc80003f04270 */
[----:B------:R-:W-:-:S13]  /*4470*/  ISETP.GT.AND P4, PT, R3, RZ, P0 ;  /* 0x000000ff0300720c */ /* 0x000fda0000784270 */
[----:B0-----:R-:W-:Y:S05]  /*4480*/  @!P4 BRA `(.L_x_89) ;  /* 0x000000000004c947 */ /* 0x001fea0003800000 */
[----:B------:R0:W5:Y:S02]  /*4490*/  LDG.E.LTC128B.U16 R116, desc[UR36][R8.64+0x72] ;  /* 0x0000722408747981 */ /* 0x000164000c1e1520 */
.L_x_89:
[----:B------:R-:W-:Y:S05]  /*44a0*/  BSYNC B1 ;  /* 0x0000000000017941 */ /* 0x000fea0003800000 */
.L_x_88:
        /* <DEDUP_REMOVED lines=9> */
.L_x_91:
[----:B------:R-:W-:Y:S05]  /*4540*/  BSYNC B1 ;  /* 0x0000000000017941 */ /* 0x000fea0003800000 */
.L_x_90:
        /* <DEDUP_REMOVED lines=9> */
.L_x_93:
[----:B------:R-:W-:Y:S05]  /*45e0*/  BSYNC B1 ;  /* 0x0000000000017941 */ /* 0x000fea0003800000 */
.L_x_92:
[----:B-----5:R-:W-:-:S05]  /*45f0*/  HADD2.F32 R4, -RZ, R116.H0_H0 ;  /* 0x20000074ff047230 */ /* 0x020fca0000004100 */
[----:B------:R-:W-:-:S04]  /*4600*/  FMUL R4, R4, R91 ;  /* 0x0000005b04047220 */ /* 0x000fc80000400000 */
[----:B------:R-:W-:-:S05]  /*4610*/  FFMA R4, R87, R90, R4 ;  /* 0x0000005a57047223 */ /* 0x000fca0000000004 */
[----:B------:R-:W-:-:S04]  /*4620*/  F2FP.F16.F32.PACK_AB R4, RZ, R4 ;  /* 0x00000004ff04723e */ /* 0x000fc800000000ff */
[----:B-1-34-:R-:W-:-:S05]  /*4630*/  PRMT R8, R4, 0x7610, R8 ;  /* 0x0000761004087816 */ /* 0x01afca0000000008 */
[----:B------:R1:W-:Y:S01]  /*4640*/  @P4 STG.E.U16 desc[UR36][R58.64+0x72], R8 ;  /* 0x000072083a004986 */ /* 0x0003e2000c101524 */
[----:B------:R-:W-:-:S13]  /*4650*/  ISETP.GT.AND P4, PT, R3, 0x80, P6 ;  /* 0x000000800300780c */ /* 0x000fda0003784270 */
[----:B------:R-:W3:Y:S01]  /*4660*/  @P4 LDG.E.LTC128B.U16 R116, desc[UR36][R62.64] ;  /* 0x000000243e744981 */ /* 0x000ee2000c1e1520 */
[----:B------:R-:W-:Y:S01]  /*4670*/  BSSY B1, `(.L_x_94) ;  /* 0x000000a000017945 */ /* 0x000fe20003800000 */
[----:B---3--:R-:W-:-:S05]  /*4680*/  HADD2.F32 R4, -RZ, R116.H0_H0 ;  /* 0x20000074ff047230 */ /* 0x008fca0000004100 */
[----:B------:R-:W-:-:S04]  /*4690*/  FMUL R5, R4, R91 ;  /* 0x0000005b04057220 */ /* 0x000fc80000400000 */
[----:B------:R-:W-:-:S05]  /*46a0*/  FFMA R5, R24, R90, R5 ;  /* 0x0000005a18057223 */ /* 0x000fca0000000005 */
[----:B------:R-:W-:-:S05]  /*46b0*/  F2FP.F16.F32.PACK_AB R5, RZ, R5 ;  /* 0x00000005ff05723e */ /* 0x000fca00000000ff */
[----:B------:R1:W-:Y:S01]  /*46c0*/  @P4 STG.E.U16 desc[UR36][R14.64], R5 ;  /* 0x000000050e004986 */ /* 0x0003e2000c101524 */
[----:B------:R-:W-:-:S04]  /*46d0*/  ISETP.NE.AND P4, PT, R119, RZ, PT ;  /* 0x000000ff7700720c */ /* 0x000fc80003f85270 */
[----:B------:R-:W-:-:S13]  /*46e0*/  ISETP.GT.AND P4, PT, R3, 0x80, P4 ;  /* 0x000000800300780c */ /* 0x000fda0002784270 */
[----:B-1----:R-:W-:Y:S05]  /*46f0*/  @!P4 BRA `(.L_x_95) ;  /* 0x000000000004c947 */ /* 0x002fea0003800000 */
[----:B------:R1:W5:Y:S02]  /*4700*/  LDG.E.LTC128B.U16 R116, desc[UR36][R60.64+0x2] ;  /* 0x000002243c747981 */ /* 0x000364000c1e1520 */
.L_x_95:
[----:B------:R-:W-:Y:S05]  /*4710*/  BSYNC B1 ;  /* 0x0000000000017941 */ /* 0x000fea0003800000 */
.L_x_94:
[----:B-----5:R-:W-:Y:S01]  /*4720*/  HADD2.F32 R4, -RZ, R116.H0_H0 ;  /* 0x20000074ff047230 */ /* 0x020fe20000004100 */
[----:B------:R-:W-:Y:S01]  /*4730*/  ISETP.GT.AND P6, PT, R3, 0x88, P6 ;  /* 0x000000880300780c */ /* 0x000fe200037c4270 */
[----:B------:R-:W-:Y:S01]  /*4740*/  @P4 IMAD.MOV.U32 R5, RZ, RZ, R15 ;  /* 0x000000ffff054224 */ /* 0x000fe200078e000f */
[----:B------:R-:W-:Y:S02]  /*4750*/  BSSY B1, `(.L_x_96) ;  /* 0x0000009000017945 */ /* 0x000fe40003800000 */
[----:B------:R-:W-:-:S04]  /*4760*/  FMUL R4, R4, R91 ;  /* 0x0000005b04047220 */ /* 0x000fc80000400000 */
[----:B------:R-:W-:-:S05]  /*4770*/  FFMA R4, R25, R90, R4 ;  /* 0x0000005a19047223 */ /* 0x000fca0000000004 */
[----:B------:R-:W-:-:S04]  /*4780*/  F2FP.F16.F32.PACK_AB R4, RZ, R4 ;  /* 0x00000004ff04723e */ /* 0x000fc800000000ff */
[----:B------:R-:W-:Y:S01]  /*4790*/  PRMT R8, R4, 0x7610, R8 ;  /* 0x0000761004087816 */ /* 0x000fe20000000008 */
[----:B------:R-:W-:-:S05]  /*47a0*/  @P4 IMAD.MOV.U32 R4, RZ, RZ, R14 ;  /* 0x000000ffff044224 */ /* 0x000fca00078e000e */
[----:B------:R3:W-:Y:S01]  /*47b0*/  @P4 STG.E.U16 desc[UR36][R4.64+0x2], R8 ;  /* 0x0000020804004986 */ /* 0x0007e2000c101524 */
[----:B------:R-:W-:Y:S05]  /*47c0*/  @!P6 BRA `(.L_x_97) ;  /* 0x000000000004e947 */ /* 0x000fea0003800000 */
[----:B------:R4:W5:Y:S02]  /*47d0*/  LDG.E.LTC128B.U16 R116, desc[UR36][R10.64] ;  /* 0x000000240a747981 */ /* 0x000964000c1e1520 */
.L_x_97:
[----:B------:R-:W-:Y:S05]  /*47e0*/  BSYNC B1 ;  /* 0x0000000000017941 */ /* 0x000fea0003800000 */
.L_x_96:
[----:B---3-5:R-:W-:Y:S01]  /*47f0*/  HADD2.F32 R4, -RZ, R116.H0_H0 ;  /* 0x20000074ff047230 */ /* 0x028fe20000004100 */
[----:B------:R-:W-:Y:S01]  /*4800*/  ISETP.NE.AND P4, PT, R119, RZ, PT ;  /* 0x000000ff7700720c */ /* 0x000fe20003f85270 */
[----:B------:R-:W-:Y:S03]  /*4810*/  BSSY B1, `(.L_x_98) ;  /* 0x0000008000017945 */ /* 0x000fe60003800000 */
[----:B------:R-:W-:Y:S01]  /*4820*/  FMUL R5, R4, R91 ;  /* 0x0000005b04057220 */ /* 0x000fe20000400000 */
[----:B------:R-:W-:-:S03]  /*4830*/  ISETP.GT.AND P4, PT, R3, 0x88, P4 ;  /* 0x000000880300780c */ /* 0x000fc60002784270 */
[----:B------:R-:W-:-:S05]  /*4840*/  FFMA R5, R26, R90, R5 ;  /* 0x0000005a1a057223 */ /* 0x000fca0000000005 */
[----:B------:R-:W-:-:S05]  /*4850*/  F2FP.F16.F32.PACK_AB R5, RZ, R5 ;  /* 0x00000005ff05723e */ /* 0x000fca00000000ff */
[----:B------:R3:W-:Y:S01]  /*4860*/  @P6 STG.E.U16 desc[UR36][R64.64], R5 ;  /* 0x0000000540006986 */ /* 0x0007e2000c101524 */
[----:B------:R-:W-:Y:S05]  /*4870*/  @!P4 BRA `(.L_x_99) ;  /* 0x000000000004c947 */ /* 0x000fea0003800000 */
[----:B------:R0:W5:Y:S02]  /*4880*/  LDG.E.LTC128B.U16 R116, desc[UR36][R12.64+0x2] ;  /* 0x000002240c747981 */ /* 0x000164000c1e1520 */
.L_x_99:
[----:B------:R-:W-:Y:S05]  /*4890*/  BSYNC B1 ;  /* 0x0000000000017941 */ /* 0x000fea0003800000 */
.L_x_98:
[----:B-----5:R-:W-:Y:S01]  /*48a0*/  HADD2.F32 R4, -RZ, R116.H0_H0 ;  /* 0x20000074ff047230 */ /* 0x020fe20000004100 */
[----:B------:R-:W-:Y:S01]  /*48b0*/  ISETP.NE.AND P6, PT, R117, RZ, PT ;  /* 0x000000ff7500720c */ /* 0x000fe20003fc5270 */
[----:B------:R-:W-:Y:S03]  /*48c0*/  BSSY B1, `(.L_x_100) ;  /* 0x0000008000017945 */ /* 0x000fe60003800000 */
[----:B------:R-:W-:-:S04]  /*48d0*/  FMUL R4, R4, R91 ;  /* 0x0000005b04047220 */ /* 0x000fc80000400000 */
[----:B------:R-:W-:-:S05]  /*48e0*/  FFMA R4, R27, R90, R4 ;  /* 0x0000005a1b047223 */ /* 0x000fca0000000004 */
[----:B------:R-:W-:-:S05]  /*48f0*/  F2FP.F16.F32.PACK_AB R4, RZ, R4 ;  /* 0x00000004ff04723e */ /* 0x000fca00000000ff */
[----:B------:R0:W-:Y:S01]  /*4900*/  @P4 STG.E.U16 desc[UR36][R66.64+0x2], R4 ;  /* 0x0000020442004986 */ /* 0x0001e2000c101524 */
[----:B------:R-:W-:-:S13]  /*4910*/  ISETP.GT.AND P4, PT, R3, 0x80, P6 ;  /* 0x000000800300780c */ /* 0x000fda0003784270 */
[----:B0-----:R-:W-:Y:S05]  /*4920*/  @!P4 BRA `(.L_x_101) ;  /* 0x000000000004c947 */ /* 0x001fea0003800000 */
[----:B------:R0:W5:Y:S02]  /*4930*/  LDG.E.LTC128B.U16 R116, desc[UR36][R60.64+0x10] ;  /* 0x000010243c747981 */ /* 0x000164000c1e1520 */
.L_x_101:
[----:B------:R-:W-:Y:S05]  /*4940*/  BSYNC B1 ;  /* 0x0000000000017941 */ /* 0x000fea0003800000 */
.L_x_100:
[----:B-----5:R-:W-:Y:S01]  /*4950*/  HADD2.F32 R4, -RZ, R116.H0_H0 ;  /* 0x20000074ff047230 */ /* 0x020fe20000004100 */
[----:B------:R-:W-:Y:S01]  /*4960*/  ISETP.NE.AND P6, PT, R120, RZ, PT ;  /* 0x000000ff7800720c */ /* 0x000fe20003fc5270 */
[----:B------:R-:W-:Y:S03]  /*4970*/  BSSY B1, `(.L_x_102) ;  /* 0x000000b000017945 */ /* 0x000fe60003800000 */
[----:B---3--:R-:W-:Y:S01]  /*4980*/  FMUL R5, R4, R91 ;  /* 0x0000005b04057220 */ /* 0x008fe20000400000 */
[----:B------:R-:W-:-:S03]  /*4990*/  @P4 IMAD.MOV.U32 R4, RZ, RZ, R14 ;  /* 0x000000ffff044224 */ /* 0x000fc600078e000e */
[----:B------:R-:W-:-:S05]  /*49a0*/  FFMA R5, R28, R90, R5 ;  /* 0x0000005a1c057223 */ /* 0x000fca0000000005 */
[----:B------:R-:W-:-:S04]  /*49b0*/  F2FP.F16.F32.PACK_AB R5, RZ, R5 ;  /* 0x00000005ff05723e */ /* 0x000fc800000000ff */
[----:B------:R-:W-:Y:S01]  /*49c0*/  PRMT R8, R5, 0x7610, R8 ;  /* 0x0000761005087816 */ /* 0x000fe20000000008 */
[----:B------:R-:W-:-:S05]  /*49d0*/  @P4 IMAD.MOV.U32 R5, RZ, RZ, R15 ;  /* 0x000000ffff054224 */ /* 0x000fca00078e000f */
[----:B------:R3:W-:Y:S01]  /*49e0*/  @P4 STG.E.U16 desc[UR36][R4.64+0x10], R8 ;  /* 0x0000100804004986 */ /* 0x0007e2000c101524 */
[----:B------:R-:W-:-:S13]  /*49f0*/  ISETP.GT.AND P4, PT, R3, 0x80, P6 ;  /* 0x000000800300780c */ /* 0x000fda0003784270 */
[----:B---3--:R-:W-:Y:S05]  /*4a00*/  @!P4 BRA `(.L_x_103) ;  /* 0x000000000004c947 */ /* 0x008fea0003800000 */
[----:B------:R3:W5:Y:S02]  /*4a10*/  LDG.E.LTC128B.U16 R116, desc[UR36][R60.64+0x12] ;  /* 0x000012243c747981 */ /* 0x000764000c1e1520 */
.L_x_103:
[----:B------:R-:W-:Y:S05]  /*4a20*/  BSYNC B1 ;  /* 0x0000000000017941 */ /* 0x000fea0003800000 */
.L_x_102:
[----:B-----5:R-:W-:Y:S01]  /*4a30*/  HADD2.F32 R4, -RZ, R116.H0_H0 ;  /* 0x20000074ff047230 */ /* 0x020fe20000004100 */
[----:B------:R-:W-:Y:S01]  /*4a40*/  BSSY B1, `(.L_x_104) ;  /* 0x000000c000017945 */ /* 0x000fe20003800000 */
[----:B------:R-:W-:-:S03]  /*4a50*/  @P4 IMAD.MOV.U32 R5, RZ, RZ, R15 ;  /* 0x000000ffff054224 */ /* 0x000fc600078e000f */
[----:B------:R-:W-:-:S04]  /*4a60*/  FMUL R4, R4, R91 ;  /* 0x0000005b04047220 */ /* 0x000fc80000400000 */
[----:B------:R-:W-:-:S05]  /*4a70*/  FFMA R4, R29, R90, R4 ;  /* 0x0000005a1d047223 */ /* 0x000fca0000000004 */
[----:B------:R-:W-:-:S04]  /*4a80*/  F2FP.F16.F32.PACK_AB R4, RZ, R4 ;  /* 0x00000004ff04723e */ /* 0x000fc800000000ff */
[----:B------:R-:W-:Y:S01]  /*4a90*/  PRMT R8, R4, 0x7610, R8 ;  /* 0x0000761004087816 */ /* 0x000fe20000000008 */
[----:B------:R-:W-:-:S05]  /*4aa0*/  @P4 IMAD.MOV.U32 R4, RZ, RZ, R14 ;  /* 0x000000ffff044224 */ /* 0x000fca00078e000e */
[----:B------:R0:W-:Y:S01]  /*4ab0*/  @P4 STG.E.U16 desc[UR36][R4.64+0x12], R8 ;  /* 0x0000120804004986 */ /* 0x0001e2000c101524 */
[----:B------:R-:W-:-:S04]  /*4ac0*/  ISETP.NE.AND P4, PT, R117, RZ, PT ;  /* 0x000000ff7500720c */ /* 0x000fc80003f85270 */
[----:B------:R-:W-:-:S13]  /*4ad0*/  ISETP.GT.AND P4, PT, R3, 0x88, P4 ;  /* 0x000000880300780c */ /* 0x000fda0002784270 */
[----:B0-----:R-:W-:Y:S05]  /*4ae0*/  @!P4 BRA `(.L_x_105) ;  /* 0x000000000004c947 */ /* 0x001fea0003800000 */
[----:B------:R0:W5:Y:S02]  /*4af0*/  LDG.E.LTC128B.U16 R116, desc[UR36][R12.64+0x10] ;  /* 0x000010240c747981 */ /* 0x000164000c1e1520 */
.L_x_105:
[----:B------:R-:W-:Y:S05]  /*4b00*/  BSYNC B1 ;  /* 0x0000000000017941 */ /* 0x000fea0003800000 */
.L_x_104:
        /* <DEDUP_REMOVED lines=9> */
.L_x_107:
[----:B------:R-:W-:Y:S05]  /*4ba0*/  BSYNC B1 ;  /* 0x0000000000017941 */ /* 0x000fea0003800000 */
.L_x_106:
[----:B-----5:R-:W-:Y:S01]  /*4bb0*/  HADD2.F32 R4, -RZ, R116.H0_H0 ;  /* 0x20000074ff047230 */ /* 0x020fe20000004100 */
[----:B------:R-:W-:Y:S01]  /*4bc0*/  ISETP.NE.AND P6, PT, R121, RZ, PT ;  /* 0x000000ff7900720c */ /* 0x000fe20003fc5270 */
        /* <DEDUP_REMOVED lines=8> */
[----:B------:R-:W-:-:S13]  /*4c50*/  ISETP.GT.AND P4, PT, R3, 0x80, P6 ;  /* 0x000000800300780c */ /* 0x000fda0003784270 */
[----:B0-----:R-:W-:Y:S05]  /*4c60*/  @!P4 BRA `(.L_x_109) ;  /* 0x000000000004c947 */ /* 0x001fea0003800000 */
[----:B------:R0:W5:Y:S02]  /*4c70*/  LDG.E.LTC128B.U16 R116, desc[UR36][R60.64+0x20] ;  /* 0x000020243c747981 */ /* 0x000164000c1e1520 */
.L_x_109:
[----:B------:R-:W-:Y:S05]  /*4c80*/  BSYNC B1 ;  /* 0x0000000000017941 */ /* 0x000fea0003800000 */
.L_x_108:
[----:B-----5:R-:W-:Y:S01]  /*4c90*/  HADD2.F32 R4, -RZ, R116.H0_H0 ;  /* 0x20000074ff047230 */ /* 0x020fe20000004100 */
[----:B------:R-:W-:Y:S01]  /*4ca0*/  ISETP.NE.AND P6, PT, R103, RZ, PT ;  /* 0x000000ff6700720c */ /* 0x000fe20003fc5270 */
[----:B------:R-:W-:Y:S03]  /*4cb0*/  BSSY B1, `(.L_x_110) ;  /* 0x000000b000017945 */ /* 0x000fe60003800000 */
[----:B------:R-:W-:Y:S01]  /*4cc0*/  FMUL R5, R4, R91 ;  /* 0x0000005b04057220 */ /* 0x000fe20000400000 */
[----:B------:R-:W-:-:S03]  /*4cd0*/  @P4 IMAD.MOV.U32 R4, RZ, RZ, R14 ;  /* 0x000000ffff044224 */ /* 0x000fc600078e000e */
        /* <DEDUP_REMOVED lines=8> */
.L_x_111:
[----:B------:R-:W-:Y:S05]  /*4d60*/  BSYNC B1 ;  /* 0x0000000000017941 */ /* 0x000fea0003800000 */
.L_x_110:
        /* <DEDUP_REMOVED lines=13> */
.L_x_113:
[----:B------:R-:W-:Y:S05]  /*4e40*/  BSYNC B1 ;  /* 0x0000000000017941 */ /* 0x000fea0003800000 */
.L_x_112:
[----:B-----5:R-:W-:Y:S01]  /*4e50*/  HADD2.F32 R4, -RZ, R116.H0_H0 ;  /* 0x20000074ff047230 */ /* 0x020fe20000004100 */
[----:B------:R-:W-:Y:S04]  /*4e60*/  BSSY B1, `(.L_x_114) ;  /* 0x000000b000017945 */ /* 0x000fe80003800000 */
        /* <DEDUP_REMOVED lines=10> */
.L_x_115:
[----:B------:R-:W-:Y:S05]  /*4f10*/  BSYNC B1 ;  /* 0x0000000000017941 */ /* 0x000fea0003800000 */
.L_x_114:
        /* <DEDUP_REMOVED lines=13> */
.L_x_117:
[----:B------:R-:W-:Y:S05]  /*4ff0*/  BSYNC B1 ;  /* 0x0000000000017941 */ /* 0x000fea0003800000 */
.L_x_116:
        /* <DEDUP_REMOVED lines=13> */
.L_x_119:
[----:B------:R-:W-:Y:S05]  /*50d0*/  BSYNC B1 ;  /* 0x0000000000017941 */ /* 0x000fea0003800000 */
.L_x_118:
        /* <DEDUP_REMOVED lines=13> */
.L_x_121:
[----:B------:R-:W-:Y:S05]  /*51b0*/  BSYNC B1 ;  /* 0x0000000000017941 */ /* 0x000fea0003800000 */
.L_x_120:
        /* <DEDUP_REMOVED lines=12> */
.L_x_123:
[----:B------:R-:W-:Y:S05]  /*5280*/  BSYNC B1 ;  /* 0x0000000000017941 */ /* 0x000fea0003800000 */
.L_x_122:
        /* <DEDUP_REMOVED lines=13> */
.L_x_125:
[----:B------:R-:W-:Y:S05]  /*5360*/  BSYNC B1 ;  /* 0x0000000000017941 */ /* 0x000fea0003800000 */
.L_x_124:
        /* <DEDUP_REMOVED lines=13> */
.L_x_127:
[----:B------:R-:W-:Y:S05]  /*5440*/  BSYNC B1 ;  /* 0x0000000000017941 */ /* 0x000fea0003800000 */
.L_x_126:
        /* <DEDUP_REMOVED lines=13> */
.L_x_129:
[----:B------:R-:W-:Y:S05]  /*5520*/  BSYNC B1 ;  /* 0x0000000000017941 */ /* 0x000fea0003800000 */
.L_x_128:
        /* <DEDUP_REMOVED lines=12> */
.L_x_131:
[----:B------:R-:W-:Y:S05]  /*55f0*/  BSYNC B1 ;  /* 0x0000000000017941 */ /* 0x000fea0003800000 */
.L_x_130:
        /* <DEDUP_REMOVED lines=13> */
.L_x_133:
[----:B------:R-:W-:Y:S05]  /*56d0*/  BSYNC B1 ;  /* 0x0000000000017941 */ /* 0x000fea0003800000 */
.L_x_132:
        /* <DEDUP_REMOVED lines=12> */
.L_x_135:
[----:B------:R-:W-:Y:S05]  /*57a0*/  BSYNC B1 ;  /* 0x0000000000017941 */ /* 0x000fea0003800000 */
.L_x_134:
        /* <DEDUP_REMOVED lines=12> */
.L_x_137:
[----:B------:R-:W-:Y:S05]  /*5870*/  BSYNC B1 ;  /* 0x0000000000017941 */ /* 0x000fea0003800000 */
.L_x_136:
[----:B-----5:R-:W-:Y:S01]  /*5880*/  HADD2.F32 R4, -RZ, R116.H0_H0 ;  /* 0x20000074ff047230 */ /* 0x020fe20000004100 */
[----:B------:R-:W-:Y:S01]  /*5890*/  ISETP.GT.AND P5, PT, R3, 0x88, P5 ;  /* 0x000000880300780c */ /* 0x000fe20002fa4270 */
        /* <DEDUP_REMOVED lines=8> */
[----:B------:R-:W-:Y:S05]  /*5920*/  @!P5 BRA `(.L_x_139) ;  /* 0x000000000004d947 */ /* 0x000fea0003800000 */
[----:B------:R0:W5:Y:S02]  /*5930*/  LDG.E.LTC128B.U16 R116, desc[UR36][R12.64+0x52] ;  /* 0x000052240c747981 */ /* 0x000164000c1e1520 */
.L_x_139:
[----:B------:R-:W-:Y:S05]  /*5940*/  BSYNC B1 ;  /* 0x0000000000017941 */ /* 0x000fea0003800000 */
.L_x_138:
[----:B0----5:R-:W-:Y:S01]  /*5950*/  HADD2.F32 R4, -RZ, R116.H0_H0 ;  /* 0x20000074ff047230 */ /* 0x021fe20000004100 */
        /* <DEDUP_REMOVED lines=11> */
.L_x_141:
[----:B------:R-:W-:Y:S05]  /*5a10*/  BSYNC B1 ;  /* 0x0000000000017941 */ /* 0x000fea0003800000 */
.L_x_140:
[----:B0----5:R-:W-:Y:S01]  /*5a20*/  HADD2.F32 R4, -RZ, R116.H0_H0 ;  /* 0x20000074ff047230 */ /* 0x021fe20000004100 */
        /* <DEDUP_REMOVED lines=11> */
.L_x_143:
[----:B------:R-:W-:Y:S05]  /*5ae0*/  BSYNC B1 ;  /* 0x0000000000017941 */ /* 0x000fea0003800000 */
.L_x_142:
        /* <DEDUP_REMOVED lines=12> */
.L_x_145:
[----:B------:R-:W-:Y:S05]  /*5bb0*/  BSYNC B1 ;  /* 0x0000000000017941 */ /* 0x000fea0003800000 */
.L_x_144:
        /* <DEDUP_REMOVED lines=12> */
.L_x_147:
[----:B------:R-:W-:Y:S05]  /*5c80*/  BSYNC B1 ;  /* 0x0000000000017941 */ /* 0x000fea0003800000 */
.L_x_146:
        /* <DEDUP_REMOVED lines=12> */
.L_x_149:
[----:B------:R-:W-:Y:S05]  /*5d50*/  BSYNC B1 ;  /* 0x0000000000017941 */ /* 0x000fea0003800000 */
.L_x_148:
        /* <DEDUP_REMOVED lines=12> */
.L_x_151:
[----:B------:R-:W-:Y:S05]  /*5e20*/  BSYNC B1 ;  /* 0x0000000000017941 */ /* 0x000fea0003800000 */
.L_x_150:
        /* <DEDUP_REMOVED lines=9> */
.L_x_153:
[----:B------:R-:W-:Y:S05]  /*5ec0*/  BSYNC B1 ;  /* 0x0000000000017941 */ /* 0x000fea0003800000 */
.L_x_152:
        /* <DEDUP_REMOVED lines=12> */
.L_x_155:
[----:B------:R-:W-:Y:S05]  /*5f90*/  BSYNC B1 ;  /* 0x0000000000017941 */ /* 0x000fea0003800000 */
.L_x_154:
[----:B------:R-:W-:Y:S05]  /*5fa0*/  @!P0 BRA `(.L_x_156) ;  /* 0x0000001400848947 */ /* 0x000fea0003800000 */
[----:B-----5:R-:W-:-:S05]  /*5fb0*/  HADD2.F32 R116, -RZ, R116.H0_H0 ;  /* 0x20000074ff747230 */ /* 0x020fca0000004100 */
[----:B------:R-:W-:-:S04]  /*5fc0*/  FMUL R116, R116, R91 ;  /* 0x0000005b74747220 */ /* 0x000fc80000400000 */
[----:B------:R-:W-:-:S05]  /*5fd0*/  FFMA R116, R55, R90, R116 ;  /* 0x0000005a37747223 */ /* 0x000fca0000000074 */
[----:B------:R-:W-:-:S05]  /*5fe0*/  F2FP.F16.F32.PACK_AB R116, RZ, R116 ;  /* 0x00000074ff74723e */ /* 0x000fca00000000ff */
[----:B------:R0:W-:Y:S01]  /*5ff0*/  STG.E.U16 desc[UR36][R6.64+0x72], R116 ;  /* 0x0000727406007986 */ /* 0x0001e2000c101524 */
[----:B------:R-:W-:Y:S05]  /*6000*/  BRA `(.L_x_156) ;  /* 0x00000014006c7947 */ /* 0x000fea0003800000 */
.L_x_33:
[----:B------:R-:W-:Y:S01]  /*6010*/  ULDC.64 UR4, c[0x0][0x5c0] ;  /* 0x0001700000047ab9 */ /* 0x000fe20000000a00 */
[-C--:B------:R-:W-:Y:S01]  /*6020*/  FMUL R56, R56, R90.reuse ;  /* 0x0000005a38387220 */ /* 0x080fe20000400000 */
[----:B------:R-:W-:Y:S01]  /*6030*/  LEA R10, P1, R112, UR4, 0x1 ;  /* 0x00000004700a7c11 */ /* 0x000fe2000f8208ff */
[----:B------:R-:W-:Y:S01]  /*6040*/  IMAD.SHL.U32 R7, R96, 0x2, RZ ;  /* 0x0000000260077824 */ /* 0x000fe200078e00ff */
[----:B------:R-:W-:Y:S01]  /*6050*/  ISETP.GT.AND P3, PT, R4, 0x1, PT ;  /* 0x000000010400780c */ /* 0x000fe20003f64270 */
[----:B------:R-:W-:Y:S01]  /*6060*/  FMUL R57, R57, R90 ;  /* 0x0000005a39397220 */ /* 0x000fe20000400000 */
[----:B------:R-:W-:Y:S01]  /*6070*/  F2FP.F16.F32.PACK_AB R56, RZ, R56 ;  /* 0x00000038ff38723e */ /* 0x000fe200000000ff */
[-C--:B------:R-:W-:Y:S01]  /*6080*/  FMUL R58, R58, R90.reuse ;  /* 0x0000005a3a3a7220 */ /* 0x080fe20000400000 */
[----:B------:R-:W-:Y:S01]  /*6090*/  LEA.HI.X R11, R112, UR5, R21, 0x1, P1 ;  /* 0x00000005700b7c11 */ /* 0x000fe200088f0c15 */
[-C--:B------:R-:W-:Y:S01]  /*60a0*/  FMUL R59, R59, R90.reuse ;  /* 0x0000005a3b3b7220 */ /* 0x080fe20000400000 */
[----:B------:R-:W-:Y:S01]  /*60b0*/  ISETP.GT.AND P1, PT, R3, RZ, P3 ;  /* 0x000000ff0300720c */ /* 0x000fe20001f24270 */
[----:B------:R-:W-:Y:S01]  /*60c0*/  IMAD.SHL.U32 R23, R97, 0x2, RZ ;  /* 0x0000000261177824 */ /* 0x000fe200078e00ff */
[----:B------:R-:W-:Y:S01]  /*60d0*/  ISETP.GT.AND P2, PT, R3, 0x8, P6 ;  /* 0x000000080300780c */ /* 0x000fe20003744270 */
[----:B------:R-:W-:Y:S01]  /*60e0*/  @P0 STG.E.U16 desc[UR36][R10.64], R56 ;  /* 0x000000380a000986 */ /* 0x000fe2000c101524 */
[----:B------:R-:W-:Y:S01]  /*60f0*/  SHF.L.U64.HI R5, R96, 0x1, R95 ;  /* 0x0000000160057819 */ /* 0x000fe2000001025f */
[----:B------:R-:W-:Y:S01]  /*6100*/  FMUL R60, R60, R90 ;  /* 0x0000005a3c3c7220 */ /* 0x000fe20000400000 */
[----:B------:R-:W-:Y:S01]  /*6110*/  IADD3 R8, P0, R7, R10, RZ ;  /* 0x0000000a07087210 */ /* 0x000fe20007f1e0ff */
[-C--:B------:R-:W-:Y:S01]  /*6120*/  FMUL R61, R61, R90.reuse ;  /* 0x0000005a3d3d7220 */ /* 0x080fe20000400000 */
[----:B------:R-:W-:Y:S01]  /*6130*/  F2FP.F16.F32.PACK_AB R57, RZ, R57 ;  /* 0x00000039ff39723e */ /* 0x000fe200000000ff */
[----:B------:R-:W-:Y:S01]  /*6140*/  FMUL R63, R63, R90 ;  /* 0x0000005a3f3f7220 */ /* 0x000fe20000400000 */
[----:B------:R-:W-:Y:S01]  /*6150*/  F2FP.F16.F32.PACK_AB R58, RZ, R58 ;  /* 0x0000003aff3a723e */ /* 0x000fe200000000ff */
[----:B------:R-:W-:Y:S01]  /*6160*/  IMAD.X R9, R5, 0x1, R11, P0 ;  /* 0x0000000105097824 */ /* 0x000fe200000e060b */
[----:B------:R-:W-:Y:S01]  /*6170*/  ISETP.GT.AND P0, PT, R3, 0x8, P3 ;  /* 0x000000080300780c */ /* 0x000fe20001f04270 */
[----:B------:R-:W-:Y:S01]  /*6180*/  @P1 STG.E.U16 desc[UR36][R10.64+0x2], R57 ;  /* 0x000002390a001986 */ /* 0x000fe2000c101524 */
[----:B------:R-:W-:Y:S01]  /*6190*/  F2FP.F16.F32.PACK_AB R59, RZ, R59 ;  /* 0x0000003bff3b723e */ /* 0x000fe200000000ff */
[----:B------:R-:W-:Y:S01]  /*61a0*/  FMUL R62, R62, R90 ;  /* 0x0000005a3e3e7220 */ /* 0x000fe20000400000 */
[----:B------:R-:W-:Y:S01]  /*61b0*/  SHF.L.U64.HI R13, R97, 0x1, R94 ;  /* 0x00000001610d7819 */ /* 0x000fe2000001025e */
[----:B------:R-:W-:Y:S01]  /*61c0*/  @P2 STG.E.U16 desc[UR36][R8.64], R58 ;  /* 0x0000003a08002986 */ /* 0x000fe2000c101524 */
[----:B------:R-:W-:Y:S01]  /*61d0*/  IADD3 R6, P1, P2, R23, R10, R7 ;  /* 0x0000000a17067210 */ /* 0x000fe20007a3e007 */
[-C--:B------:R-:W-:Y:S01]  /*61e0*/  FMUL R64, R64, R90.reuse ;  /* 0x0000005a40407220 */ /* 0x080fe20000400000 */
[C---:B------:R-:W-:Y:S01]  /*61f0*/  ISETP.GT.AND P4, PT, R4.reuse, 0x8, PT ;  /* 0x000000080400780c */ /* 0x040fe20003f84270 */
[-C--:B------:R-:W-:Y:S01]  /*6200*/  FMUL R65, R65, R90.reuse ;  /* 0x0000005a41417220 */ /* 0x080fe20000400000 */
[----:B------:R-:W-:Y:S01]  /*6210*/  ISETP.GT.AND P3, PT, R4, 0x9, PT ;  /* 0x000000090400780c */ /* 0x000fe20003f64270 */
[-C--:B------:R-:W-:Y:S01]  /*6220*/  FMUL R66, R66, R90.reuse ;  /* 0x0000005a42427220 */ /* 0x080fe20000400000 */
[----:B------:R-:W-:Y:S01]  /*6230*/  IADD3.X R7, R13, R11, R5, P1, P2 ;  /* 0x0000000b0d077210 */ /* 0x000fe20000fe4405 */
[----:B------:R-:W-:Y:S01]  /*6240*/  @P0 STG.E.U16 desc[UR36][R8.64+0x2], R59 ;  /* 0x0000023b08000986 */ /* 0x000fe2000c101524 */
[----:B------:R-:W-:Y:S01]  /*6250*/  ISETP.GT.AND P1, PT, R3, RZ, P4 ;  /* 0x000000ff0300720c */ /* 0x000fe20002724270 */
[-C--:B------:R-:W-:Y:S01]  /*6260*/  FMUL R67, R67, R90.reuse ;  /* 0x0000005a43437220 */ /* 0x080fe20000400000 */
[----:B------:R-:W-:Y:S01]  /*6270*/  ISETP.GT.AND P0, PT, R3, RZ, P3 ;  /* 0x000000ff0300720c */ /* 0x000fe20001f04270 */
[----:B------:R-:W-:Y:S01]  /*6280*/  FMUL R68, R68, R90 ;  /* 0x0000005a44447220 */ /* 0x000fe20000400000 */
[----:B------:R-:W-:Y:S01]  /*6290*/  F2FP.F16.F32.PACK_AB R60, RZ, R60 ;  /* 0x0000003cff3c723e */ /* 0x000fe200000000ff */
[-C--:B------:R-:W-:Y:S01]  /*62a0*/  FMUL R69, R69, R90.reuse ;  /* 0x0000005a45457220 */ /* 0x080fe20000400000 */
[----:B------:R-:W-:Y:S01]  /*62b0*/  F2FP.F16.F32.PACK_AB R61, RZ, R61 ;  /* 0x0000003dff3d723e */ /* 0x000fe200000000ff */
[-C--:B------:R-:W-:Y:S01]  /*62c0*/  FMUL R70, R70, R90.reuse ;  /* 0x0000005a46467220 */ /* 0x080fe20000400000 */
[----:B------:R-:W-:Y:S01]  /*62d0*/  F2FP.F16.F32.PACK_AB R63, RZ, R63 ;  /* 0x0000003fff3f723e */ /* 0x000fe200000000ff */
[----:B------:R-:W-:Y:S01]  /*62e0*/  FMUL R71, R71, R90 ;  /* 0x0000005a47477220 */ /* 0x000fe20000400000 */
[----:B------:R-:W-:Y:S01]  /*62f0*/  F2FP.F16.F32.PACK_AB R62, RZ, R62 ;  /* 0x0000003eff3e723e */ /* 0x000fe200000000ff */
[----:B------:R-:W-:Y:S01]  /*6300*/  FMUL R72, R72, R90 ;  /* 0x0000005a48487220 */ /* 0x000fe20000400000 */
[----:B------:R-:W-:Y:S01]  /*6310*/  F2FP.F16.F32.PACK_AB R64, RZ, R64 ;  /* 0x00000040ff40723e */ /* 0x000fe200000000ff */
[----:B------:R-:W-:Y:S01]  /*6320*/  @P1 STG.E.U16 desc[UR36][R10.64+0x10], R60 ;  /* 0x0000103c0a001986 */ /* 0x000fe2000c101524 */
[----:B------:R-:W-:Y:S01]  /*6330*/  ISETP.GT.AND P1, PT, R3, 0x8, P4 ;  /* 0x000000080300780c */ /* 0x000fe20002724270 */
[-C--:B------:R-:W-:Y:S01]  /*6340*/  FMUL R73, R73, R90.reuse ;  /* 0x0000005a49497220 */ /* 0x080fe20000400000 */
[----:B------:R-:W-:Y:S01]  /*6350*/  ISETP.GT.AND P2, PT, R4, 0x11, PT ;  /* 0x000000110400780c */ /* 0x000fe20003f44270 */
[----:B------:R-:W-:Y:S01]  /*6360*/  @P0 STG.E.U16 desc[UR36][R10.64+0x12], R61 ;  /* 0x0000123d0a000986 */ /* 0x000fe2000c101524 */
[----:B------:R-:W-:Y:S01]  /*6370*/  ISETP.GT.AND P0, PT, R3, 0x8, P3 ;  /* 0x000000080300780c */ /* 0x000fe20001f04270 */
[-C--:B------:R-:W-:Y:S01]  /*6380*/  FMUL R74, R74, R90.reuse ;  /* 0x0000005a4a4a7220 */ /* 0x080fe20000400000 */
[----:B------:R-:W-:Y:S01]  /*6390*/  ISETP.GT.AND P3, PT, R4, 0x10, PT ;  /* 0x000000100400780c */ /* 0x000fe20003f64270 */
[-C--:B------:R-:W-:Y:S01]  /*63a0*/  FMUL R75, R75, R90.reuse ;  /* 0x0000005a4b4b7220 */ /* 0x080fe20000400000 */
[----:B------:R-:W-:Y:S01]  /*63b0*/  F2FP.F16.F32.PACK_AB R65, RZ, R65 ;  /* 0x00000041ff41723e */ /* 0x000fe200000000ff */
[----:B------:R-:W-:Y:S01]  /*63c0*/  FMUL R76, R76, R90 ;  /* 0x0000005a4c4c7220 */ /* 0x000fe20000400000 */
[----:B------:R-:W-:Y:S01]  /*63d0*/  F2FP.F16.F32.PACK_AB R66, RZ, R66 ;  /* 0x00000042ff42723e */ /* 0x000fe200000000ff */
[----:B------:R-:W-:Y:S01]  /*63e0*/  FMUL R77, R77, R90 ;  /* 0x0000005a4d4d7220 */ /* 0x000fe20000400000 */
[----:B------:R-:W-:Y:S01]  /*63f0*/  F2FP.F16.F32.PACK_AB R67, RZ, R67 ;  /* 0x00000043ff43723e */ /* 0x000fe200000000ff */
[----:B------:R-:W-:Y:S01]  /*6400*/  @P1 STG.E.U16 desc[UR36][R8.64+0x10], R62 ;  /* 0x0000103e08001986 */ /* 0x000fe2000c101524 */
[----:B------:R-:W-:Y:S01]  /*6410*/  F2FP.F16.F32.PACK_AB R68, RZ, R68 ;  /* 0x00000044ff44723e */ /* 0x000fe200000000ff */
[-C--:B------:R-:W-:Y:S01]  /*6420*/  FMUL R78, R78, R90.reuse ;  /* 0x0000005a4e4e7220 */ /* 0x080fe20000400000 */
[----:B------:R-:W-:Y:S01]  /*6430*/  ISETP.GT.AND P1, PT, R4, 0x19, PT ;  /* 0x000000190400780c */ /* 0x000fe20003f24270 */
[----:B------:R-:W-:Y:S01]  /*6440*/  @P0 STG.E.U16 desc[UR36][R8.64+0x12], R63 ;  /* 0x0000123f08000986 */ /* 0x000fe2000c101524 */
[----:B------:R-:W-:Y:S01]  /*6450*/  ISETP.GT.AND P0, PT, R3, RZ, P3 ;  /* 0x000000ff0300720c */ /* 0x000fe20001f04270 */
[-C--:B------:R-:W-:Y:S01]  /*6460*/  FMUL R79, R79, R90.reuse ;  /* 0x0000005a4f4f7220 */ /* 0x080fe20000400000 */
[----:B------:R-:W-:Y:S01]  /*6470*/  F2FP.F16.F32.PACK_AB R69, RZ, R69 ;  /* 0x00000045ff45723e */ /* 0x000fe200000000ff */
[----:B------:R-:W-:Y:S01]  /*6480*/  FMUL R80, R80, R90 ;  /* 0x0000005a50507220 */ /* 0x000fe20000400000 */
[----:B------:R-:W-:Y:S01]  /*6490*/  F2FP.F16.F32.PACK_AB R70, RZ, R70 ;  /* 0x00000046ff46723e */ /* 0x000fe200000000ff */
        /* <DEDUP_REMOVED lines=8> */
[----:B------:R-:W-:Y:S01]  /*6520*/  @P0 STG.E.U16 desc[UR36][R10.64+0x20], R64 ;  /* 0x000020400a000986 */ /* 0x000fe2000c101524 */
[----:B------:R-:W-:Y:S01]  /*6530*/  ISETP.GT.AND P0, PT, R3, RZ, P2 ;  /* 0x000000ff0300720c */ /* 0x000fe20001704270 */
[-C--:B------:R-:W-:Y:S01]  /*6540*/  FMUL R85, R85, R90.reuse ;  /* 0x0000005a55557220 */ /* 0x080fe20000400000 */
[----:B------:R-:W-:Y:S01]  /*6550*/  F2FP.F16.F32.PACK_AB R75, RZ, R75 ;  /* 0x0000004bff4b723e */ /* 0x000fe200000000ff */
[-C--:B------:R-:W-:Y:S01]  /*6560*/  FMUL R86, R86, R90.reuse ;  /* 0x0000005a56567220 */ /* 0x080fe20000400000 */
[----:B------:R-:W-:Y:S01]  /*6570*/  ISETP.GT.AND P5, PT, R4, 0x28, PT ;  /* 0x000000280400780c */ /* 0x000fe20003fa4270 */
[----:B------:R-:W-:Y:S01]  /*6580*/  FMUL R87, R87, R90 ;  /* 0x0000005a57577220 */ /* 0x000fe20000400000 */
[----:B------:R-:W-:Y:S01]  /*6590*/  F2FP.F16.F32.PACK_AB R76, RZ, R76 ;  /* 0x0000004cff4c723e */ /* 0x000fe200000000ff */
[-C--:B------:R-:W-:Y:S01]  /*65a0*/  FMUL R24, R24, R90.reuse ;  /* 0x0000005a18187220 */ /* 0x080fe20000400000 */
[----:B------:R-:W-:Y:S01]  /*65b0*/  ISETP.GT.AND P4, PT, R4, 0x29, PT ;  /* 0x000000290400780c */ /* 0x000fe20003f84270 */
[-C--:B------:R-:W-:Y:S01]  /*65c0*/  FMUL R25, R25, R90.reuse ;  /* 0x0000005a19197220 */ /* 0x080fe20000400000 */
[----:B------:R-:W-:Y:S01]  /*65d0*/  F2FP.F16.F32.PACK_AB R77, RZ, R77 ;  /* 0x0000004dff4d723e */ /* 0x000fe200000000ff */
[----:B------:R-:W-:Y:S01]  /*65e0*/  FMUL R26, R26, R90 ;  /* 0x0000005a1a1a7220 */ /* 0x000fe20000400000 */
[----:B------:R-:W-:Y:S01]  /*65f0*/  F2FP.F16.F32.PACK_AB R78, RZ, R78 ;  /* 0x0000004eff4e723e */ /* 0x000fe200000000ff */
[----:B------:R-:W-:Y:S01]  /*6600*/  @P0 STG.E.U16 desc[UR36][R10.64+0x22], R65 ;  /* 0x000022410a000986 */ /* 0x000fe2000c101524 */
[----:B------:R-:W-:Y:S01]  /*6610*/  ISETP.GT.AND P0, PT, R3, 0x8, P3 ;  /* 0x000000080300780c */ /* 0x000fe20001f04270 */
[-C--:B------:R-:W-:Y:S01]  /*6620*/  FMUL R27, R27, R90.reuse ;  /* 0x0000005a1b1b7220 */ /* 0x080fe20000400000 */
[----:B------:R-:W-:Y:S01]  /*6630*/  F2FP.F16.F32.PACK_AB R79, RZ, R79 ;  /* 0x0000004fff4f723e */ /* 0x000fe200000000ff */
[-C--:B------:R-:W-:Y:S01]  /*6640*/  FMUL R28, R28, R90.reuse ;  /* 0x0000005a1c1c7220 */ /* 0x080fe20000400000 */
[----:B------:R-:W-:Y:S01]  /*6650*/  ISETP.GT.AND P3, PT, R4, 0x30, PT ;  /* 0x000000300400780c */ /* 0x000fe20003f64270 */
        /* <DEDUP_REMOVED lines=8> */
[----:B------:R-:W-:Y:S01]  /*66e0*/  @P0 STG.E.U16 desc[UR36][R8.64+0x20], R66 ;  /* 0x0000204208000986 */ /* 0x000fe2000c101524 */
[----:B------:R-:W-:Y:S01]  /*66f0*/  ISETP.GT.AND P0, PT, R3, 0x8, P2 ;  /* 0x000000080300780c */ /* 0x000fe20001704270 */
[-C--:B------:R-:W-:Y:S01]  /*6700*/  FMUL R33, R33, R90.reuse ;  /* 0x0000005a21217220 */ /* 0x080fe20000400000 */
[----:B------:R-:W-:Y:S01]  /*6710*/  ISETP.GT.AND P2, PT, R4, 0x18, PT ;  /* 0x000000180400780c */ /* 0x000fe20003f44270 */
[----:B------:R-:W-:Y:S01]  /*6720*/  FMUL R34, R34, R90 ;  /* 0x0000005a22227220 */ /* 0x000fe20000400000 */
[----:B------:R-:W-:Y:S01]  /*6730*/  F2FP.F16.F32.PACK_AB R84, RZ, R84 ;  /* 0x00000054ff54723e */ /* 0x000fe200000000ff */
[-C--:B------:R-:W-:Y:S01]  /*6740*/  FMUL R35, R35, R90.reuse ;  /* 0x0000005a23237220 */ /* 0x080fe20000400000 */
[----:B------:R-:W-:Y:S01]  /*6750*/  P2R R5, PR, RZ, 0x20 ;  /* 0x00000020ff057803 */ /* 0x000fe20000000000 */
[-C--:B------:R-:W-:Y:S01]  /*6760*/  FMUL R36, R36, R90.reuse ;  /* 0x0000005a24247220 */ /* 0x080fe20000400000 */
[----:B------:R-:W-:Y:S01]  /*6770*/  F2FP.F16.F32.PACK_AB R85, RZ, R85 ;  /* 0x00000055ff55723e */ /* 0x000fe200000000ff */
[----:B------:R-:W-:Y:S01]  /*6780*/  FMUL R37, R37, R90 ;  /* 0x0000005a25257220 */ /* 0x000fe20000400000 */
[----:B------:R-:W-:Y:S01]  /*6790*/  F2FP.F16.F32.PACK_AB R86, RZ, R86 ;  /* 0x00000056ff56723e */ /* 0x000fe200000000ff */
[-C--:B------:R-:W-:Y:S01]  /*67a0*/  FMUL R38, R38, R90.reuse ;  /* 0x0000005a26267220 */ /* 0x080fe20000400000 */
[----:B------:R-:W-:Y:S01]  /*67b0*/  F2FP.F16.F32.PACK_AB R87, RZ, R87 ;  /* 0x00000057ff57723e */ /* 0x000fe200000000ff */
[----:B------:R-:W-:Y:S01]  /*67c0*/  @P0 STG.E.U16 desc[UR36][R8.64+0x22], R67 ;  /* 0x0000224308000986 */ /* 0x000fe2000c101524 */
[----:B------:R-:W-:Y:S01]  /*67d0*/  ISETP.GT.AND P0, PT, R3, RZ, P2 ;  /* 0x000000ff0300720c */ /* 0x000fe20001704270 */
        /* <DEDUP_REMOVED lines=36> */
[----:B------:R-:W-:Y:S01]  /*6a20*/  FMUL R55, R55, R90 ;  /* 0x0000005a37377220 */ /* 0x000fe20000400000 */
[----:B------:R-:W-:-:S02]  /*6a30*/  F2FP.F16.F32.PACK_AB R39, RZ, R39 ;  /* 0x00000027ff27723e */ /* 0x000fc400000000ff */
[----:B------:R-:W-:Y:S01]  /*6a40*/  F2FP.F16.F32.PACK_AB R40, RZ, R40 ;  /* 0x00000028ff28723e */ /* 0x000fe200000000ff */
[----:B------:R-:W-:Y:S01]  /*6a50*/  @P0 STG.E.U16 desc[UR36][R8.64+0x30], R70 ;  /* 0x0000304608000986 */ /* 0x000fe2000c101524 */
[----:B------:R-:W-:Y:S02]  /*6a60*/  ISETP.GT.AND P0, PT, R3, 0x8, P1 ;  /* 0x000000080300780c */ /* 0x000fe40000f04270 */
[----:B------:R-:W-:Y:S02]  /*6a70*/  ISETP.GT.AND P1, PT, R4, 0x21, PT ;  /* 0x000000210400780c */ /* 0x000fe40003f24270 */
[----:B------:R-:W-:Y:S02]  /*6a80*/  F2FP.F16.F32.PACK_AB R41, RZ, R41 ;  /* 0x00000029ff29723e */ /* 0x000fe400000000ff */
[----:B------:R-:W-:Y:S02]  /*6a90*/  F2FP.F16.F32.PACK_AB R42, RZ, R42 ;  /* 0x0000002aff2a723e */ /* 0x000fe400000000ff */
[----:B------:R-:W-:-:S02]  /*6aa0*/  F2FP.F16.F32.PACK_AB R43, RZ, R43 ;  /* 0x0000002bff2b723e */ /* 0x000fc400000000ff */
[----:B------:R-:W-:Y:S02]  /*6ab0*/  F2FP.F16.F32.PACK_AB R44, RZ, R44 ;  /* 0x0000002cff2c723e */ /* 0x000fe400000000ff */
[----:B------:R-:W-:Y:S01]  /*6ac0*/  F2FP.F16.F32.PACK_AB R45, RZ, R45 ;  /* 0x0000002dff2d723e */ /* 0x000fe200000000ff */
[----:B------:R-:W-:Y:S01]  /*6ad0*/  @P0 STG.E.U16 desc[UR36][R8.64+0x32], R71 ;  /* 0x0000324708000986 */ /* 0x000fe2000c101524 */
[----:B------:R-:W-:Y:S02]  /*6ae0*/  ISETP.GT.AND P0, PT, R3, RZ, P2 ;  /* 0x000000ff0300720c */ /* 0x000fe40001704270 */
[----:B------:R-:W-:Y:S02]  /*6af0*/  F2FP.F16.F32.PACK_AB R46, RZ, R46 ;  /* 0x0000002eff2e723e */ /* 0x000fe400000000ff */
[----:B------:R-:W-:Y:S02]  /*6b00*/  F2FP.F16.F32.PACK_AB R47, RZ, R47 ;  /* 0x0000002fff2f723e */ /* 0x000fe400000000ff */
[----:B------:R-:W-:-:S02]  /*6b10*/  F2FP.F16.F32.PACK_AB R48, RZ, R48 ;  /* 0x00000030ff30723e */ /* 0x000fc400000000ff */
[----:B------:R-:W-:Y:S02]  /*6b20*/  F2FP.F16.F32.PACK_AB R49, RZ, R49 ;  /* 0x00000031ff31723e */ /* 0x000fe400000000ff */
[----:B------:R-:W-:Y:S02]  /*6b30*/  F2FP.F16.F32.PACK_AB R50, RZ, R50 ;  /* 0x00000032ff32723e */ /* 0x000fe400000000ff */
[----:B------:R-:W-:Y:S01]  /*6b40*/  F2FP.F16.F32.PACK_AB R51, RZ, R51 ;  /* 0x00000033ff33723e */ /* 0x000fe200000000ff */
[----:B------:R-:W-:Y:S01]  /*6b50*/  @P0 STG.E.U16 desc[UR36][R10.64+0x40], R72 ;  /* 0x000040480a000986 */ /* 0x000fe2000c101524 */
[----:B------:R-:W-:Y:S02]  /*6b60*/  ISETP.GT.AND P0, PT, R3, RZ, P1 ;  /* 0x000000ff0300720c */ /* 0x000fe40000f04270 */
[----:B------:R-:W-:Y:S02]  /*6b70*/  F2FP.F16.F32.PACK_AB R52, RZ, R52 ;  /* 0x00000034ff34723e */ /* 0x000fe400000000ff */
[----:B------:R-:W-:-:S02]  /*6b80*/  F2FP.F16.F32.PACK_AB R53, RZ, R53 ;  /* 0x00000035ff35723e */ /* 0x000fc400000000ff */
[----:B------:R-:W-:Y:S02]  /*6b90*/  F2FP.F16.F32.PACK_AB R54, RZ, R54 ;  /* 0x00000036ff36723e */ /* 0x000fe400000000ff */
[----:B------:R-:W-:-:S05]  /*6ba0*/  F2FP.F16.F32.PACK_AB R55, RZ, R55 ;  /* 0x00000037ff37723e */ /* 0x000fca00000000ff */
[----:B------:R-:W-:Y:S01]  /*6bb0*/  @P0 STG.E.U16 desc[UR36][R10.64+0x42], R73 ;  /* 0x000042490a000986 */ /* 0x000fe2000c101524 */
[----:B------:R-:W-:Y:S02]  /*6bc0*/  ISETP.GT.AND P0, PT, R3, 0x8, P2 ;  /* 0x000000080300780c */ /* 0x000fe40001704270 */
[----:B------:R-:W-:-:S11]  /*6bd0*/  ISETP.GT.AND P2, PT, R4, 0x38, PT ;  /* 0x000000380400780c */ /* 0x000fd60003f44270 */
[----:B------:R-:W-:Y:S01]  /*6be0*/  @P0 STG.E.U16 desc[UR36][R8.64+0x40], R74 ;  /* 0x0000404a08000986 */ /* 0x000fe2000c101524 */
[----:B------:R-:W-:-:S13]  /*6bf0*/  ISETP.GT.AND P0, PT, R3, 0x8, P1 ;  /* 0x000000080300780c */ /* 0x000fda0000f04270 */
[----:B------:R-:W-:Y:S01]  /*6c00*/  @P0 STG.E.U16 desc[UR36][R8.64+0x42], R75 ;  /* 0x0000424b08000986 */ /* 0x000fe2000c101524 */
[----:B------:R-:W-:-:S13]  /*6c10*/  ISETP.GT.AND P0, PT, R3, RZ, P5 ;  /* 0x000000ff0300720c */ /* 0x000fda0002f04270 */
[----:B------:R-:W-:Y:S01]  /*6c20*/  @P0 STG.E.U16 desc[UR36][R10.64+0x50], R76 ;  /* 0x0000504c0a000986 */ /* 0x000fe2000c101524 */
[----:B------:R-:W-:-:S13]  /*6c30*/  ISETP.GT.AND P0, PT, R3, RZ, P4 ;  /* 0x000000ff0300720c */ /* 0x000fda0002704270 */
[----:B------:R-:W-:Y:S01]  /*6c40*/  @P0 STG.E.U16 desc[UR36][R10.64+0x52], R77 ;  /* 0x0000524d0a000986 */ /* 0x000fe2000c101524 */
[----:B------:R-:W-:-:S13]  /*6c50*/  ISETP.GT.AND P0, PT, R3, 0x8, P5 ;  /* 0x000000080300780c */ /* 0x000fda0002f04270 */
[----:B------:R-:W-:Y:S01]  /*6c60*/  @P0 STG.E.U16 desc[UR36][R8.64+0x50], R78 ;  /* 0x0000504e08000986 */ /* 0x000fe2000c101524 */
[----:B------:R-:W-:-:S13]  /*6c70*/  ISETP.GT.AND P0, PT, R3, 0x8, P4 ;  /* 0x000000080300780c */ /* 0x000fda0002704270 */
[----:B------:R-:W-:Y:S01]  /*6c80*/  @P0 STG.E.U16 desc[UR36][R8.64+0x52], R79 ;  /* 0x0000524f08000986 */ /* 0x000fe2000c101524 */
[----:B------:R-:W-:-:S13]  /*6c90*/  ISETP.GT.AND P0, PT, R3, RZ, P3 ;  /* 0x000000ff0300720c */ /* 0x000fda0001f04270 */
[----:B------:R-:W-:Y:S01]  /*6ca0*/  @P0 STG.E.U16 desc[UR36][R10.64+0x60], R80 ;  /* 0x000060500a000986 */ /* 0x000fe2000c101524 */
[----:B------:R-:W-:-:S04]  /*6cb0*/  ISETP.GT.AND P0, PT, R4, 0x31, PT ;  /* 0x000000310400780c */ /* 0x000fc80003f04270 */
[----:B------:R-:W-:-:S13]  /*6cc0*/  ISETP.GT.AND P1, PT, R3, RZ, P0 ;  /* 0x000000ff0300720c */ /* 0x000fda0000724270 */
[----:B------:R-:W-:Y:S01]  /*6cd0*/  @P1 STG.E.U16 desc[UR36][R10.64+0x62], R81 ;  /* 0x000062510a001986 */ /* 0x000fe2000c101524 */
[----:B------:R-:W-:-:S13]  /*6ce0*/  ISETP.GT.AND P1, PT, R3, 0x8, P3 ;  /* 0x000000080300780c */ /* 0x000fda0001f24270 */
[----:B------:R-:W-:Y:S01]  /*6cf0*/  @P1 STG.E.U16 desc[UR36][R8.64+0x60], R82 ;  /* 0x0000605208001986 */ /* 0x000fe2000c101524 */
[----:B------:R-:W-:-:S13]  /*6d00*/  ISETP.GT.AND P1, PT, R3, 0x8, P0 ;  /* 0x000000080300780c */ /* 0x000fda0000724270 */
[----:B------:R-:W-:Y:S01]  /*6d10*/  @P1 STG.E.U16 desc[UR36][R8.64+0x62], R83 ;  /* 0x0000625308001986 */ /* 0x000fe2000c101524 */
[----:B------:R-:W-:-:S05]  /*6d20*/  IADD3 R14, P1, R23, R8, RZ ;  /* 0x00000008170e7210 */ /* 0x000fca0007f3e0ff */
[----:B------:R-:W-:Y:S01]  /*6d30*/  IMAD.X R15, R13, 0x1, R9, P1 ;  /* 0x000000010d0f7824 */ /* 0x000fe200008e0609 */
[----:B------:R-:W-:-:S13]  /*6d40*/  ISETP.GT.AND P1, PT, R3, RZ, P2 ;  /* 0x000000ff0300720c */ /* 0x000fda0001724270 */
[----:B------:R-:W-:Y:S01]  /*6d50*/  @P1 STG.E.U16 desc[UR36][R10.64+0x70], R84 ;  /* 0x000070540a001986 */ /* 0x000fe2000c101524 */
[----:B------:R-:W-:-:S05]  /*6d60*/  IADD3 R20, P1, R23, R8, RZ ;  /* 0x0000000817147210 */ /* 0x000fca0007f3e0ff */
[----:B------:R-:W-:Y:S01]  /*6d70*/  IMAD.X R21, R13, 0x1, R9, P1 ;  /* 0x000000010d157824 */ /* 0x000fe200008e0609 */
[----:B------:R-:W-:-:S05]  /*6d80*/  IADD3 R12, P1, R23, R10, RZ ;  /* 0x0000000a170c7210 */ /* 0x000fca0007f3e0ff */
[----:B------:R-:W-:Y:S01]  /*6d90*/  IMAD.X R13, R13, 0x1, R11, P1 ;  /* 0x000000010d0d7824 */ /* 0x000fe200008e060b */
[----:B------:R-:W-:-:S04]  /*6da0*/  ISETP.GT.AND P1, PT, R4, 0x39, PT ;  /* 0x000000390400780c */ /* 0x000fc80003f24270 */
[----:B------:R-:W-:-:S13]  /*6db0*/  ISETP.GT.AND P5, PT, R3, RZ, P1 ;  /* 0x000000ff0300720c */ /* 0x000fda0000fa4270 */
[----:B------:R-:W-:Y:S01]  /*6dc0*/  @P5 STG.E.U16 desc[UR36][R10.64+0x72], R85 ;  /* 0x000072550a005986 */ /* 0x000fe2000c101524 */
[----:B------:R-:W-:-:S13]  /*6dd0*/  ISETP.GT.AND P5, PT, R3, 0x8, P2 ;  /* 0x000000080300780c */ /* 0x000fda00017a4270 */
[----:B------:R-:W-:Y:S01]  /*6de0*/  @P5 STG.E.U16 desc[UR36][R8.64+0x70], R86 ;  /* 0x0000705608005986 */ /* 0x000fe2000c101524 */
[----:B------:R-:W-:-:S13]  /*6df0*/  ISETP.GT.AND P5, PT, R3, 0x8, P1 ;  /* 0x000000080300780c */ /* 0x000fda0000fa4270 */
[----:B------:R0:W-:Y:S01]  /*6e00*/  @P5 STG.E.U16 desc[UR36][R8.64+0x72], R87 ;  /* 0x0000725708005986 */ /* 0x0001e2000c101524 */
[C---:B------:R-:W-:Y:S02]  /*6e10*/  ISETP.GT.AND P5, PT, R3.reuse, 0x80, P6 ;  /* 0x000000800300780c */ /* 0x040fe400037a4270 */
[----:B------:R-:W-:-:S11]  /*6e20*/  ISETP.GT.AND P6, PT, R3, 0x88, P6 ;  /* 0x000000880300780c */ /* 0x000fd600037c4270 */
[----:B------:R-:W-:Y:S01]  /*6e30*/  @P5 STG.E.U16 desc[UR36][R12.64], R24 ;  /* 0x000000180c005986 */ /* 0x000fe2000c101524 */
[----:B------:R-:W-:-:S04]  /*6e40*/  ISETP.GT.AND P5, PT, R4, 0x1, PT ;  /* 0x000000010400780c */ /* 0x000fc80003fa4270 */
[----:B------:R-:W-:-:S13]  /*6e50*/  ISETP.GT.AND P5, PT, R3, 0x80, P5 ;  /* 0x000000800300780c */ /* 0x000fda0002fa4270 */
[----:B0-----:R-:W-:Y:S02]  /*6e60*/  @P5 IMAD.MOV.U32 R8, RZ, RZ, R12 ;  /* 0x000000ffff085224 */ /* 0x001fe400078e000c */
[----:B------:R-:W-:-:S05]  /*6e70*/  @P5 IMAD.MOV.U32 R9, RZ, RZ, R13 ;  /* 0x000000ffff095224 */ /* 0x000fca00078e000d */
[----:B------:R0:W-:Y:S01]  /*6e80*/  @P5 STG.E.U16 desc[UR36][R8.64+0x2], R25 ;  /* 0x0000021908005986 */ /* 0x0001e2000c101524 */
[----:B------:R-:W-:-:S03]  /*6e90*/  ISETP.NE.AND P5, PT, R5, RZ, PT ;  /* 0x000000ff0500720c */ /* 0x000fc60003fa5270 */
[----:B------:R-:W-:Y:S01]  /*6ea0*/  @P6 STG.E.U16 desc[UR36][R14.64], R26 ;  /* 0x0000001a0e006986 */ /* 0x000fe2000c101524 */
[----:B------:R-:W-:-:S04]  /*6eb0*/  ISETP.GT.AND P6, PT, R4, 0x1, PT ;  /* 0x000000010400780c */ /* 0x000fc80003fc4270 */
[----:B------:R-:W-:-:S13]  /*6ec0*/  ISETP.GT.AND P6, PT, R3, 0x88, P6 ;  /* 0x000000880300780c */ /* 0x000fda00037c4270 */
[----:B------:R-:W-:Y:S01]  /*6ed0*/  @P6 STG.E.U16 desc[UR36][R20.64+0x2], R27 ;  /* 0x0000021b14006986 */ /* 0x000fe2000c101524 */
[----:B------:R-:W-:-:S04]  /*6ee0*/  ISETP.GT.AND P6, PT, R4, 0x8, PT ;  /* 0x000000080400780c */ /* 0x000fc80003fc4270 */
[----:B------:R-:W-:-:S13]  /*6ef0*/  ISETP.GT.AND P6, PT, R3, 0x80, P6 ;  /* 0x000000800300780c */ /* 0x000fda00037c4270 */
[----:B0-----:R-:W-:Y:S02]  /*6f00*/  @P6 IMAD.MOV.U32 R8, RZ, RZ, R12 ;  /* 0x000000ffff086224 */ /* 0x001fe400078e000c */
[----:B------:R-:W-:-:S05]  /*6f10*/  @P6 IMAD.MOV.U32 R9, RZ, RZ, R13 ;  /* 0x000000ffff096224 */ /* 0x000fca00078e000d */
[----:B------:R0:W-:Y:S01]  /*6f20*/  @P6 STG.E.U16 desc[UR36][R8.64+0x10], R28 ;  /* 0x0000101c08006986 */ /* 0x0001e2000c101524 */
[----:B------:R-:W-:-:S04]  /*6f30*/  ISETP.GT.AND P6, PT, R4, 0x9, PT ;  /* 0x000000090400780c */ /* 0x000fc80003fc4270 */
[----:B------:R-:W-:-:S13]  /*6f40*/  ISETP.GT.AND P6, PT, R3, 0x80, P6 ;  /* 0x000000800300780c */ /* 0x000fda00037c4270 */
[----:B0-----:R-:W-:Y:S02]  /*6f50*/  @P6 IMAD.MOV.U32 R8, RZ, RZ, R12 ;  /* 0x000000ffff086224 */ /* 0x001fe400078e000c */
[----:B------:R-:W-:-:S05]  /*6f60*/  @P6 IMAD.MOV.U32 R9, RZ, RZ, R13 ;  /* 0x000000ffff096224 */ /* 0x000fca00078e000d */
[----:B------:R0:W-:Y:S01]  /*6f70*/  @P6 STG.E.U16 desc[UR36][R8.64+0x12], R29 ;  /* 0x0000121d08006986 */ /* 0x0001e2000c101524 */
[----:B------:R-:W-:-:S04]  /*6f80*/  ISETP.GT.AND P6, PT, R4, 0x8, PT ;  /* 0x000000080400780c */ /* 0x000fc80003fc4270 */
[----:B------:R-:W-:-:S13]  /*6f90*/  ISETP.GT.AND P6, PT, R3, 0x88, P6 ;  /* 0x000000880300780c */ /* 0x000fda00037c4270 */
        /* <DEDUP_REMOVED lines=45> */
[----:B------:R-:W-:Y:S01]  /*7270*/  @P6 STG.E.U16 desc[UR36][R8.64+0x42], R41 ;  /* 0x0000422908006986 */ /* 0x000fe2000c101524 */
[----:B------:R-:W-:-:S04]  /*7280*/  ISETP.GT.AND P6, PT, R4, 0x20, PT ;  /* 0x000000200400780c */ /* 0x000fc80003fc4270 */
[----:B------:R-:W-:-:S13]  /*7290*/  ISETP.GT.AND P6, PT, R3, 0x88, P6 ;  /* 0x000000880300780c */ /* 0x000fda00037c4270 */
[----:B------:R-:W-:Y:S01]  /*72a0*/  @P6 STG.E.U16 desc[UR36][R6.64+0x40], R42 ;  /* 0x0000402a06006986 */ /* 0x000fe2000c101524 */
[----:B------:R-:W-:-:S04]  /*72b0*/  ISETP.GT.AND P6, PT, R4, 0x21, PT ;  /* 0x000000210400780c */ /* 0x000fc80003fc4270 */
[----:B------:R-:W-:-:S13]  /*72c0*/  ISETP.GT.AND P6, PT, R3, 0x88, P6 ;  /* 0x000000880300780c */ /* 0x000fda00037c4270 */
[----:B------:R-:W-:Y:S02]  /*72d0*/  @P6 IMAD.MOV.U32 R4, RZ, RZ, R6 ;  /* 0x000000ffff046224 */ /* 0x000fe400078e0006 */
[----:B------:R-:W-:-:S05]  /*72e0*/  @P6 IMAD.MOV.U32 R5, RZ, RZ, R7 ;  /* 0x000000ffff056224 */ /* 0x000fca00078e0007 */
[----:B------:R0:W-:Y:S01]  /*72f0*/  @P6 STG.E.U16 desc[UR36][R4.64+0x42], R43 ;  /* 0x0000422b04006986 */ /* 0x0001e2000c101524 */
[C---:B------:R-:W-:Y:S02]  /*7300*/  ISETP.GT.AND P6, PT, R3.reuse, 0x80, P5 ;  /* 0x000000800300780c */ /* 0x040fe40002fc4270 */
[----:B------:R-:W-:-:S11]  /*7310*/  ISETP.GT.AND P5, PT, R3, 0x88, P5 ;  /* 0x000000880300780c */ /* 0x000fd60002fa4270 */
[----:B0-----:R-:W-:Y:S02]  /*7320*/  @P6 IMAD.MOV.U32 R4, RZ, RZ, R12 ;  /* 0x000000ffff046224 */ /* 0x001fe400078e000c */
[----:B------:R-:W-:-:S05]  /*7330*/  @P6 IMAD.MOV.U32 R5, RZ, RZ, R13 ;  /* 0x000000ffff056224 */ /* 0x000fca00078e000d */
[----:B------:R0:W-:Y:S01]  /*7340*/  @P6 STG.E.U16 desc[UR36][R4.64+0x50], R44 ;  /* 0x0000502c04006986 */ /* 0x0001e2000c101524 */
[C---:B------:R-:W-:Y:S02]  /*7350*/  ISETP.GT.AND P6, PT, R3.reuse, 0x80, P4 ;  /* 0x000000800300780c */ /* 0x040fe400027c4270 */
[----:B------:R-:W-:-:S11]  /*7360*/  ISETP.GT.AND P4, PT, R3, 0x88, P4 ;  /* 0x000000880300780c */ /* 0x000fd60002784270 */
[----:B0-----:R-:W-:Y:S02]  /*7370*/  @P6 IMAD.MOV.U32 R4, RZ, RZ, R12 ;  /* 0x000000ffff046224 */ /* 0x001fe400078e000c */
[----:B------:R-:W-:-:S05]  /*7380*/  @P6 IMAD.MOV.U32 R5, RZ, RZ, R13 ;  /* 0x000000ffff056224 */ /* 0x000fca00078e000d */
[----:B------:R0:W-:Y:S02]  /*7390*/  @P6 STG.E.U16 desc[UR36][R4.64+0x52], R45 ;  /* 0x0000522d04006986 */ /* 0x0001e4000c101524 */
[----:B0-----:R-:W-:Y:S02]  /*73a0*/  @P5 IMAD.MOV.U32 R4, RZ, RZ, R6 ;  /* 0x000000ffff045224 */ /* 0x001fe400078e0006 */
[----:B------:R-:W-:-:S05]  /*73b0*/  @P5 IMAD.MOV.U32 R5, RZ, RZ, R7 ;  /* 0x000000ffff055224 */ /* 0x000fca00078e0007 */
[----:B------:R0:W-:Y:S01]  /*73c0*/  @P5 STG.E.U16 desc[UR36][R4.64+0x50], R46 ;  /* 0x0000502e04005986 */ /* 0x0001e2000c101524 */
[C---:B------:R-:W-:Y:S02]  /*73d0*/  ISETP.GT.AND P5, PT, R3.reuse, 0x80, P3 ;  /* 0x000000800300780c */ /* 0x040fe40001fa4270 */
[----:B------:R-:W-:Y:S01]  /*73e0*/  ISETP.GT.AND P3, PT, R3, 0x88, P3 ;  /* 0x000000880300780c */ /* 0x000fe20001f64270 */
        /* <DEDUP_REMOVED lines=17> */
[----:B------:R0:W-:Y:S02]  /*7500*/  @P3 STG.E.U16 desc[UR36][R4.64+0x60], R50 ;  /* 0x0000603204003986 */ /* 0x0001e4000c101524 */
[----:B0-----:R-:W-:Y:S02]  /*7510*/  @P0 IMAD.MOV.U32 R4, RZ, RZ, R6 ;  /* 0x000000ffff040224 */ /* 0x001fe400078e0006 */
[----:B------:R-:W-:-:S05]  /*7520*/  @P0 IMAD.MOV.U32 R5, RZ, RZ, R7 ;  /* 0x000000ffff050224 */ /* 0x000fca00078e0007 */
[----:B------:R0:W-:Y:S02]  /*7530*/  @P0 STG.E.U16 desc[UR36][R4.64+0x62], R51 ;  /* 0x0000623304000986 */ /* 0x0001e4000c101524 */
[----:B0-----:R-:W-:Y:S02]  /*7540*/  @P5 IMAD.MOV.U32 R4, RZ, RZ, R12 ;  /* 0x000000ffff045224 */ /* 0x001fe400078e000c */
[----:B------:R-:W-:-:S05]  /*7550*/  @P5 IMAD.MOV.U32 R5, RZ, RZ, R13 ;  /* 0x000000ffff055224 */ /* 0x000fca00078e000d */
[----:B------:R0:W-:Y:S04]  /*7560*/  @P5 STG.E.U16 desc[UR36][R4.64+0x70], R52 ;  /* 0x0000703404005986 */ /* 0x0001e8000c101524 */
[----:B------:R1:W-:Y:S01]  /*7570*/  @P4 STG.E.U16 desc[UR36][R12.64+0x72], R53 ;  /* 0x000072350c004986 */ /* 0x0003e2000c101524 */
[----:B0-----:R-:W-:Y:S02]  /*7580*/  @P2 IMAD.MOV.U32 R4, RZ, RZ, R6 ;  /* 0x000000ffff042224 */ /* 0x001fe400078e0006 */
[----:B------:R-:W-:-:S05]  /*7590*/  @P2 IMAD.MOV.U32 R5, RZ, RZ, R7 ;  /* 0x000000ffff052224 */ /* 0x000fca00078e0007 */
[----:B------:R1:W-:Y:S04]  /*75a0*/  @P2 STG.E.U16 desc[UR36][R4.64+0x70], R54 ;  /* 0x0000703604002986 */ /* 0x0003e8000c101524 */
[----:B------:R1:W-:Y:S02]  /*75b0*/  @P1 STG.E.U16 desc[UR36][R6.64+0x72], R55 ;  /* 0x0000723706001986 */ /* 0x0003e4000c101524 */
.L_x_156:
[----:B------:R-:W-:Y:S05]  /*75c0*/  BSYNC B0 ;  /* 0x0000000000007941 */ /* 0x000fea0003800000 */
.L_x_32:
[----:B------:R-:W-:Y:S01]  /*75d0*/  IADD3 R16, P0, R16, UR38, RZ ;  /* 0x0000002610107c10 */ /* 0x000fe2000ff1e0ff */
[----:B------:R-:W-:Y:S01]  /*75e0*/  ULDC.64 UR4, c[0x0][0x650] ;  /* 0x0001940000047ab9 */ /* 0x000fe20000000a00 */
[----:B------:R-:W-:Y:S01]  /*75f0*/  PRMT R3, RZ, 0x7610, R3 ;  /* 0x00007610ff037816 */ /* 0x000fe20000000003 */
[----:B------:R-:W-:Y:S01]  /*7600*/  IMAD.MOV.U32 R103, RZ, RZ, -0x1 ;  /* 0xffffffffff677424 */ /* 0x000fe200078e00ff */
[----:B------:R-:W-:Y:S01]  /*7610*/  IADD3.X R17, R17, UR41, RZ, P0, !PT ;  /* 0x0000002911117c10 */ /* 0x000fe200087fe4ff */
[----:B------:R-:W-:Y:S01]  /*7620*/  IMAD.MOV.U32 R23, RZ, RZ, -0x1 ;  /* 0xffffffffff177424 */ /* 0x000fe200078e00ff */
[----:B------:R-:W-:-:S04]  /*7630*/  ISETP.GE.U32.AND P0, PT, R16, UR4, PT ;  /* 0x0000000410007c0c */ /* 0x000fc8000bf06070 */
[----:B------:R-:W-:-:S13]  /*7640*/  ISETP.GE.U32.AND.EX P0, PT, R17, UR5, PT, P0 ;  /* 0x0000000511007c0c */ /* 0x000fda000bf06100 */
[----:B------:R-:W-:Y:S05]  /*7650*/  @P0 BRA `(.L_x_157) ;  /* 0x00000004004c0947 */ /* 0x000fea0003800000 */
[----:B----4-:R-:W4:Y:S01]  /*7660*/  LDC.64 R10, c[0x0][0x628] ;  /* 0x00018a00ff0a7b82 */ /* 0x010f220000000a00 */
[----:B01----:R-:W0:Y:S01]  /*7670*/  S2R R12, SR_CTAID.X ;  /* 0x00000000000c7919 */ /* 0x003e220000002500 */
[----:B------:R-:W-:Y:S02]  /*7680*/  IMAD.MOV.U32 R8, RZ, RZ, R16 ;  /* 0x000000ffff087224 */ /* 0x000fe400078e0010 */
[----:B------:R-:W-:Y:S01]  /*7690*/  IMAD.MOV.U32 R9, RZ, RZ, R17 ;  /* 0x000000ffff097224 */ /* 0x000fe200078e0011 */
[----:B------:R-:W1:Y:S03]  /*76a0*/  S2R R20, SR_CTAID.Y ;  /* 0x0000000000147919 */ /* 0x000e660000002600 */
[----:B------:R-:W0:Y:S08]  /*76b0*/  LDC R0, c[0x0][0x630] ;  /* 0x00018c00ff007b82 */ /* 0x000e300000000800 */
[----:B------:R-:W0:Y:S01]  /*76c0*/  LDC.64 R14, c[0x0][0x620] ;  /* 0x00018800ff0e7b82 */ /* 0x000e220000000a00 */
[----:B----4-:R-:W-:-:S04]  /*76d0*/  ISETP.NE.U32.AND P0, PT, R10, RZ, PT ;  /* 0x000000ff0a00720c */ /* 0x010fc80003f05070 */
[----:B------:R-:W-:-:S13]  /*76e0*/  ISETP.NE.AND.EX P0, PT, R11, RZ, PT, P0 ;  /* 0x000000ff0b00720c */ /* 0x000fda0003f05300 */
[----:B01----:R-:W-:Y:S05]  /*76f0*/  @!P0 BRA `(.L_x_158) ;  /* 0x0000000000288947 */ /* 0x003fea0003800000 */
        /* <DEDUP_REMOVED lines=10> */
.L_x_158:
[-CC-:B------:R-:W-:Y:S01]  /*77a0*/  SHF.R.U64 R23, R8, R0.reuse, R9.reuse ;  /* 0x0000000008177219 */ /* 0x180fe20000001209 */
[----:B------:R-:W0:Y:S01]  /*77b0*/  LDC.64 R26, c[0x0][0x640] ;  /* 0x00019000ff1a7b82 */ /* 0x000e220000000a00 */
[----:B------:R-:W-:Y:S01]  /*77c0*/  SHF.R.U32.HI R0, RZ, R0, R9 ;  /* 0x00000000ff007219 */ /* 0x000fe20000011609 */
[----:B------:R-:W-:Y:S01]  /*77d0*/  ULDC UR4, c[0x0][0x150] ;  /* 0x0000540000047ab9 */ /* 0x000fe20000000800 */
[----:B------:R-:W-:Y:S02]  /*77e0*/  IADD3 R3, P0, RZ, -R23, RZ ;  /* 0x80000017ff037210 */ /* 0x000fe40007f1e0ff */
[----:B------:R-:W-:-:S03]  /*77f0*/  I2FP.F32.U32 R7, R12 ;  /* 0x0000000c00077245 */ /* 0x000fc60000201000 */
[----:B------:R-:W1:Y:S01]  /*7800*/  LDC R6, c[0x0][0x618] ;  /* 0x00018600ff067b82 */ /* 0x000e620000000800 */
[----:B------:R-:W-:Y:S02]  /*7810*/  IMAD.X R5, RZ, RZ, ~R0, P0 ;  /* 0x000000ffff057224 */ /* 0x000fe400000e0e00 */
[----:B------:R-:W-:Y:S01]  /*7820*/  FMUL R7, R7, UR4 ;  /* 0x0000000407077c20 */ /* 0x000fe20008400000 */
[----:B------:R-:W-:Y:S01]  /*7830*/  ULDC UR4, c[0x0][0x154] ;  /* 0x0000550000047ab9 */ /* 0x000fe20000000800 */
[-C--:B------:R-:W-:Y:S02]  /*7840*/  IMAD R0, R5, R14.reuse, RZ ;  /* 0x0000000e05007224 */ /* 0x080fe400078e02ff */
[C---:B------:R-:W-:Y:S01]  /*7850*/  IMAD.WIDE.U32 R4, R3.reuse, R14, R16 ;  /* 0x0000000e03047225 */ /* 0x040fe200078e0010 */
[----:B------:R-:W4:Y:S01]  /*7860*/  LDC R11, c[0x0][0x608] ;  /* 0x00018200ff0b7b82 */ /* 0x000f220000000800 */
[----:B------:R-:W2:Y:S02]  /*7870*/  F2I.U32.TRUNC.NTZ R7, R7 ;  /* 0x0000000700077305 */ /* 0x000ea4000020f000 */
[----:B------:R-:W-:-:S04]  /*7880*/  IMAD R3, R3, R15, R0 ;  /* 0x0000000f03037224 */ /* 0x000fc800078e0200 */
[----:B------:R-:W-:Y:S01]  /*7890*/  IMAD.IADD R3, R5, 0x1, R3 ;  /* 0x0000000105037824 */ /* 0x000fe200078e0203 */
[----:B------:R-:W3:Y:S01]  /*78a0*/  LDC R8, c[0x0][0x658] ;  /* 0x00019600ff087b82 */ /* 0x000ee20000000800 */
[----:B------:R-:W-:Y:S02]  /*78b0*/  I2FP.F32.U32 R5, R20 ;  /* 0x0000001400057245 */ /* 0x000fe40000201000 */
[----:B0-----:R-:W-:-:S04]  /*78c0*/  ISETP.NE.U32.AND P0, PT, R26, RZ, PT ;  /* 0x000000ff1a00720c */ /* 0x001fc80003f05070 */
[----:B------:R-:W-:Y:S01]  /*78d0*/  ISETP.NE.AND.EX P0, PT, R27, RZ, PT, P0 ;  /* 0x000000ff1b00720c */ /* 0x000fe20003f05300 */
[----:B------:R-:W0:Y:S01]  /*78e0*/  LDC R9, c[0x0][0x144] ;  /* 0x00005100ff097b82 */ /* 0x000e220000000800 */
[-C--:B-1----:R-:W-:Y:S01]  /*78f0*/  SHF.R.U32.HI R0, RZ, R6.reuse, R3 ;  /* 0x00000006ff007219 */ /* 0x082fe20000011603 */
[----:B--2---:R-:W-:Y:S01]  /*7900*/  IMAD.MOV R7, RZ, RZ, -R7 ;  /* 0x000000ffff077224 */ /* 0x004fe200078e0a07 */
[----:B------:R-:W-:Y:S01]  /*7910*/  SHF.R.U64 R13, R4, R6, R3 ;  /* 0x00000006040d7219 */ /* 0x000fe20000001203 */
[----:B------:R-:W-:-:S04]  /*7920*/  FMUL R6, R5, UR4 ;  /* 0x0000000405067c20 */ /* 0x000fc80008400000 */
[----:B------:R-:W1:Y:S01]  /*7930*/  LDC R21, c[0x0][0x148] ;  /* 0x00005200ff157b82 */ /* 0x000e620000000800 */
[-CC-:B----4-:R-:W-:Y:S02]  /*7940*/  SHF.R.U64 R10, R13, R11.reuse, R0.reuse ;  /* 0x0000000b0d0a7219 */ /* 0x190fe40000001200 */
[----:B------:R-:W-:Y:S02]  /*7950*/  SHF.R.U32.HI R3, RZ, R11, R0 ;  /* 0x0000000bff037219 */ /* 0x000fe40000011600 */
[----:B------:R2:W4:Y:S03]  /*7960*/  F2I.U32.TRUNC.NTZ R0, R6 ;  /* 0x0000000600007305 */ /* 0x000526000020f000 */
[----:B------:R-:W1:Y:S01]  /*7970*/  LDC R14, c[0x0][0x648] ;  /* 0x00019200ff0e7b82 */ /* 0x000e620000000800 */
[-CC-:B---3--:R-:W-:Y:S02]  /*7980*/  SHF.R.U64 R15, R10, R8.reuse, R3.reuse ;  /* 0x000000080a0f7219 */ /* 0x188fe40000001203 */
[----:B------:R-:W-:-:S03]  /*7990*/  SHF.R.U32.HI R5, RZ, R8, R3 ;  /* 0x00000008ff057219 */ /* 0x000fc60000011603 */
[----:B------:R-:W-:Y:S02]  /*79a0*/  IMAD.MOV.U32 R4, RZ, RZ, R15 ;  /* 0x000000ffff047224 */ /* 0x000fe400078e000f */
[----:B------:R-:W3:Y:S01]  /*79b0*/  LDC R24, c[0x0][0x638] ;  /* 0x00018e00ff187b82 */ /* 0x000ee20000000800 */
[----:B0-----:R-:W-:-:S07]  /*79c0*/  IMAD R25, R9, R7, R12 ;  /* 0x0000000709197224 */ /* 0x001fce00078e020c */
[----:B------:R-:W0:Y:S08]  /*79d0*/  LDC R28, c[0x0][0x610] ;  /* 0x00018400ff1c7b82 */ /* 0x000e300000000800 */
[----:B------:R-:W0:Y:S01]  /*79e0*/  LDC R29, c[0x0][0x600] ;  /* 0x00018000ff1d7b82 */ /* 0x000e220000000800 */
[----:B--2-4-:R-:W-:Y:S05]  /*79f0*/  @!P0 BRA `(.L_x_159) ;  /* 0x0000000000288947 */ /* 0x014fea0003800000 */
[----:B------:R-:W2:Y:S02]  /*7a00*/  LDC R4, c[0x0][0x64c] ;  /* 0x00019300ff047b82 */ /* 0x000ea40000000800 */
[----:B--2---:R-:W-:-:S05]  /*7a10*/  IADD3 R3, P0, R15, R4, RZ ;  /* 0x000000040f037210 */ /* 0x004fca0007f1e0ff */
        /* <DEDUP_REMOVED lines=8> */
.L_x_159:
[----:B------:R-:W-:Y:S02]  /*7aa0*/  ISETP.NE.AND P0, PT, R2, 0x1, PT ;  /* 0x000000010200780c */ /* 0x000fe40003f05270 */
[----:B-1----:R-:W-:Y:S01]  /*7ab0*/  SHF.R.U64 R3, R4, R14, R5 ;  /* 0x0000000e04037219 */ /* 0x002fe20000001205 */
[----:B------:R-:W-:Y:S01]  /*7ac0*/  IMAD.MOV R5, RZ, RZ, -R0 ;  /* 0x000000ffff057224 */ /* 0x000fe200078e0a00 */
[----:B------:R-:W-:Y:S02]  /*7ad0*/  LOP3.LUT R0, R10, R101, RZ, 0xc0, !PT ;  /* 0x000000650a007212 */ /* 0x000fe400078ec0ff */
[----:B------:R-:W-:Y:S01]  /*7ae0*/  LOP3.LUT R6, R13, R100, RZ, 0xc0, !PT ;  /* 0x000000640d067212 */ /* 0x000fe200078ec0ff */
[----:B------:R-:W-:Y:S02]  /*7af0*/  IMAD.MOV R4, RZ, RZ, -R3 ;  /* 0x000000ffff047224 */ /* 0x000fe400078e0a03 */
[----:B------:R-:W-:Y:S02]  /*7b00*/  IMAD R0, R93, R3, R0 ;  /* 0x000000035d007224 */ /* 0x000fe400078e0200 */
[----:B---3--:R-:W-:-:S02]  /*7b10*/  IMAD R3, R4, R24, R15 ;  /* 0x0000001804037224 */ /* 0x008fc400078e020f */
[----:B------:R-:W-:Y:S02]  /*7b20*/  @P0 IMAD R25, R21, R5, R20 ;  /* 0x0000000515190224 */ /* 0x000fe400078e0214 */
[----:B0-----:R-:W-:Y:S02]  /*7b30*/  IMAD R5, R3, R29, R6 ;  /* 0x0000001d03057224 */ /* 0x001fe400078e0206 */
[----:B------:R-:W-:Y:S02]  /*7b40*/  IMAD R0, R0, R28, R25 ;  /* 0x0000001c00007224 */ /* 0x000fe400078e0219 */
[----:B------:R-:W-:-:S03]  /*7b50*/  IMAD.MOV.U32 R4, RZ, RZ, 0x1 ;  /* 0x00000001ff047424 */ /* 0x000fc600078e00ff */
[----:B------:R-:W-:Y:S02]  /*7b60*/  SEL R103, R5, R0, !P0 ;  /* 0x0000000005677207 */ /* 0x000fe40004000000 */
[----:B------:R-:W-:Y:S02]  /*7b70*/  PRMT R3, R4, 0x7610, R3 ;  /* 0x0000761004037816 */ /* 0x000fe40000000003 */
[----:B------:R-:W-:-:S07]  /*7b80*/  SEL R0, R0, R5, !P0 ;  /* 0x0000000500007207 */ /* 0x000fce0004000000 */
.L_x_157:
[----:B------:R-:W-:Y:S01]  /*7b90*/  LOP3.LUT P0, RZ, R3, 0xff, RZ, 0xc0, !PT ;  /* 0x000000ff03ff7812 */ /* 0x000fe2000780c0ff */
[----:B------:R-:W-:Y:S01]  /*7ba0*/  UIMAD.WIDE.U32 UR4, UR42, -0x55555555, URZ ;  /* 0xaaaaaaab2a0478a5 */ /* 0x000fe2000f8e003f */
[----:B------:R-:W-:-:S03]  /*7bb0*/  IMAD.MOV.U32 R111, RZ, RZ, R0 ;  /* 0x000000ffff6f7224 */ /* 0x000fc600078e0000 */
[----:B------:R-:W-:-:S04]  /*7bc0*/  USHF.R.U32.HI UR4, URZ, 0x1, UR5 ;  /* 0x000000013f047899 */ /* 0x000fc80008011605 */
[----:B------:R-:W-:-:S04]  /*7bd0*/  UIMAD UR42, UR4, -0x3, UR42 ;  /* 0xfffffffd042a78a4 */ /* 0x000fc8000f8e022a */
[----:B------:R-:W-:Y:S08]  /*7be0*/  @P0 BRA `(.L_x_160) ;  /* 0xffffff98002c0947 */ /* 0x000ff0000383ffff */
[----:B------:R-:W-:Y:S05]  /*7bf0*/  EXIT ;  /* 0x000000000000794d */ /* 0x000fea0003800000 */
.L_x_7:
        /* <DEDUP_REMOVED lines=26> */
.L_x_162:
[----:B------:R-:W0:Y:S01]  /*7da0*/  LDC.64 R32, c[0x0][0x640] ;  /* 0x00019000ff207b82 */ /* 0x000e220000000a00 */
[-CC-:B------:R-:W-:Y:S01]  /*7db0*/  SHF.R.U64 R22, R14, R8.reuse, R15.reuse ;  /* 0x000000080e167219 */ /* 0x180fe2000000120f */
[----:B------:R-:W-:Y:S01]  /*7dc0*/  IMAD.MOV.U32 R25, RZ, RZ, 0x1 ;  /* 0x00000001ff197424 */ /* 0x000fe200078e00ff */
[----:B------:R-:W-:Y:S02]  /*7dd0*/  SHF.R.U32.HI R7, RZ, R8, R15 ;  /* 0x00000008ff077219 */ /* 0x000fe4000001160f */
[----:B------:R-:W-:-:S03]  /*7de0*/  IADD3 R13, P0, RZ, -R22, RZ ;  /* 0x80000016ff0d7210 */ /* 0x000fc60007f1e0ff */
[----:B------:R-:W1:Y:S02]  /*7df0*/  LDC R12, c[0x0][0x618] ;  /* 0x00018600ff0c7b82 */ /* 0x000e640000000800 */
[----:B------:R-:W-:Y:S02]  /*7e00*/  IMAD.X R7, RZ, RZ, ~R7, P0 ;  /* 0x000000ffff077224 */ /* 0x000fe400000e0e07 */
[----:B------:R-:W-:-:S04]  /*7e10*/  IMAD.WIDE.U32 R10, R13, R26, R16 ;  /* 0x0000001a0d0a7225 */ /* 0x000fc800078e0010 */
[----:B------:R-:W2:Y:S01]  /*7e20*/  LDC R14, c[0x0][0x608] ;  /* 0x00018200ff0e7b82 */ /* 0x000ea20000000800 */
[----:B------:R-:W-:-:S04]  /*7e30*/  IMAD R8, R7, R26, RZ ;  /* 0x0000001a07087224 */ /* 0x000fc800078e02ff */
[----:B------:R-:W-:-:S03]  /*7e40*/  IMAD R7, R13, R27, R8 ;  /* 0x0000001b0d077224 */ /* 0x000fc600078e0208 */
[----:B------:R-:W3:Y:S01]  /*7e50*/  LDC R30, c[0x0][0x658] ;  /* 0x00019600ff1e7b82 */ /* 0x000ee20000000800 */
[----:B------:R-:W-:Y:S01]  /*7e60*/  IMAD.IADD R7, R11, 0x1, R7 ;  /* 0x000000010b077824 */ /* 0x000fe200078e0207 */
[----:B0-----:R-:W-:Y:S01]  /*7e70*/  ISETP.NE.U32.AND P0, PT, R32, RZ, PT ;  /* 0x000000ff2000720c */ /* 0x001fe20003f05070 */
[----:B------:R-:W-:-:S03]  /*7e80*/  IMAD.MOV.U32 R11, RZ, RZ, -0x1 ;  /* 0xffffffffff0b7424 */ /* 0x000fc600078e00ff */
        /* <DEDUP_REMOVED lines=8> */
[-C--:B---3--:R-:W-:Y:S02]  /*7f10*/  SHF.L.U32 R10, R11, R30.reuse, RZ ;  /* 0x0000001e0b0a7219 */ /* 0x088fe400000006ff */
[--C-:B------:R-:W-:Y:S02]  /*7f20*/  SHF.R.U64 R28, R26, R30, R7.reuse ;  /* 0x0000001e1a1c7219 */ /* 0x100fe40000001207 */
[----:B------:R-:W-:Y:S02]  /*7f30*/  LOP3.LUT R27, RZ, R10, RZ, 0x33, !PT ;  /* 0x0000000aff1b7212 */ /* 0x000fe400078e33ff */
[----:B------:R-:W-:Y:S01]  /*7f40*/  SHF.R.U32.HI R11, RZ, R30, R7 ;  /* 0x0000001eff0b7219 */ /* 0x000fe20000011607 */
[----:B------:R-:W3:Y:S01]  /*7f50*/  LDC R29, c[0x0][0x610] ;  /* 0x00018400ff1d7b82 */ /* 0x000ee20000000800 */
[----:B------:R-:W-:Y:S01]  /*7f60*/  IMAD.MOV.U32 R10, RZ, RZ, R28 ;  /* 0x000000ffff0a7224 */ /* 0x000fe200078e001c */
[----:B------:R-:W-:Y:S06]  /*7f70*/  @!P0 BRA `(.L_x_163) ;  /* 0x0000000000288947 */ /* 0x000fec0003800000 */
        /* <DEDUP_REMOVED lines=10> */
.L_x_163:
[----:B------:R-:W-:Y:S02]  /*8020*/  ISETP.NE.AND P0, PT, R2, 0x1, PT ;  /* 0x000000010200780c */ /* 0x000fe40003f05270 */
[----:B-1----:R-:W-:Y:S01]  /*8030*/  SHF.R.U64 R8, R10, R8, R11 ;  /* 0x000000080a087219 */ /* 0x002fe2000000120b */
[----:B0-----:R-:W-:Y:S01]  /*8040*/  VIADD R11, R21, 0xffffffff ;  /* 0xffffffff150b7836 */ /* 0x001fe20000000000 */
[----:B------:R-:W-:Y:S02]  /*8050*/  SHF.L.U32 R25, R25, R30, RZ ;  /* 0x0000001e19197219 */ /* 0x000fe400000006ff */
[----:B------:R-:W-:Y:S01]  /*8060*/  LOP3.LUT R5, R26, R27, RZ, 0xc0, !PT ;  /* 0x0000001b1a057212 */ /* 0x000fe200078ec0ff */
[----:B------:R-:W-:-:S04]  /*8070*/  IMAD.MOV R7, RZ, RZ, -R8 ;  /* 0x000000ffff077224 */ /* 0x000fc800078e0a08 */
[----:B------:R-:W-:Y:S02]  /*8080*/  IMAD R5, R25, R8, R5 ;  /* 0x0000000819057224 */ /* 0x000fe400078e0205 */
[----:B------:R-:W-:Y:S01]  /*8090*/  @P0 IMAD R6, R9, R24, R4 ;  /* 0x0000001809060224 */ /* 0x000fe200078e0204 */
[----:B------:R-:W-:Y:S01]  /*80a0*/  LOP3.LUT R9, R20, R11, RZ, 0xc0, !PT ;  /* 0x0000000b14097212 */ /* 0x000fe200078ec0ff */
[----:B--2---:R-:W-:Y:S02]  /*80b0*/  IMAD R4, R7, R23, R28 ;  /* 0x0000001707047224 */ /* 0x004fe400078e021c */
[----:B---3--:R-:W-:Y:S02]  /*80c0*/  IMAD R6, R5, R29, R6 ;  /* 0x0000001d05067224 */ /* 0x008fe400078e0206 */
[----:B------:R-:W-:Y:S02]  /*80d0*/  IMAD R5, R4, R21, R9 ;  /* 0x0000001504057224 */ /* 0x000fe400078e0209 */
[----:B------:R-:W-:-:S02]  /*80e0*/  IMAD.MOV.U32 R8, RZ, RZ, 0x1 ;  /* 0x00000001ff087424 */ /* 0x000fc400078e00ff */
[----:B------:R-:W-:Y:S01]  /*80f0*/  IMAD.MOV.U32 R7, RZ, RZ, R22 ;  /* 0x000000ffff077224 */ /* 0x000fe200078e0016 */
[----:B------:R-:W-:Y:S02]  /*8100*/  SEL R21, R5, R6, !P0 ;  /* 0x0000000605157207 */ /* 0x000fe40004000000 */
[----:B------:R-:W-:-:S07]  /*8110*/  SEL R20, R6, R5, !P0 ;  /* 0x0000000506147207 */ /* 0x000fce0004000000 */
.L_x_161:
[----:B------:R-:W-:-:S08]  /*8120*/  NOP ;  /* 0x0000000000007918 */ /* 0x000fd00000000000 */
[----:B------:R-:W0:-:S00]  /*8130*/  USETMAXREG.DEALLOC.CTAPOOL 0x28 ;  /* 0x00000028000079c8 */ /* 0x000e0000080e0500 */
[----:B0-----:R-:W-:-:S13]  /*8140*/  ISETP.NE.AND P0, PT, R3, RZ, PT ;  /* 0x000000ff0300720c */ /* 0x001fda0003f05270 */
[----:B------:R-:W-:Y:S05]  /*8150*/  @P0 EXIT ;  /* 0x000000000000094d */ /* 0x000fea0003800000 */
[----:B------:R-:W-:Y:S01]  /*8160*/  LOP3.LUT P0, RZ, R8, 0xff, RZ, 0xc0, !PT ;  /* 0x000000ff08ff7812 */ /* 0x000fe2000780c0ff */
[----:B------:R-:W-:Y:S02]  /*8170*/  IMAD.MOV.U32 R3, RZ, RZ, 0x1 ;  /* 0x00000001ff037424 */ /* 0x000fe400078e00ff */
[----:B------:R-:W-:-:S10]  /*8180*/  IMAD.MOV.U32 R8, RZ, RZ, RZ ;  /* 0x000000ffff087224 */ /* 0x000fd400078e00ff */
[----:B------:R-:W-:Y:S05]  /*8190*/  @!P0 BRA `(.L_x_164) ;  /* 0x0000000c00588947 */ /* 0x000fea0003800000 */
[----:B------:R-:W0:Y:S01]  /*81a0*/  LDC R3, c[0x0][0x28c] ;  /* 0x0000a300ff037b82 */ /* 0x000e220000000800 */
[----:B------:R-:W1:Y:S01]  /*81b0*/  S2R R13, SR_CgaCtaId ;  /* 0x00000000000d7919 */ /* 0x000e620000008800 */
[----:B------:R-:W-:Y:S01]  /*81c0*/  ULDC UR5, c[0x0][0x658] ;  /* 0x0001960000057ab9 */ /* 0x000fe20000000800 */
[----:B------:R-:W-:Y:S01]  /*81d0*/  UMOV UR6, 0xffffffff ;  /* 0xffffffff00067882 */ /* 0x000fe20000000000 */
[----:B------:R-:W-:Y:S01]  /*81e0*/  BSSY B0, `(.L_x_164) ;  /* 0x00000d1000007945 */ /* 0x000fe20003800000 */
[----:B------:R-:W-:Y:S01]  /*81f0*/  USHF.L.U32 UR6, UR6, UR5, URZ ;  /* 0x0000000506067299 */ /* 0x000fe2000800063f */
[----:B------:R-:W-:Y:S01]  /*8200*/  IMAD.MOV.U32 R10, RZ, RZ, 0x1 ;  /* 0x00000001ff0a7424 */ /* 0x000fe200078e00ff */
[----:B------:R-:W-:Y:S01]  /*8210*/  LOP3.LUT R9, R18, 0x2, RZ, 0xfc, !PT ;  /* 0x0000000212097812 */ /* 0x000fe200078efcff */
[----:B------:R-:W-:Y:S01]  /*8220*/  IMAD.MOV.U32 R8, RZ, RZ, RZ ;  /* 0x000000ffff087224 */ /* 0x000fe200078e00ff */
[----:B------:R-:W-:Y:S01]  /*8230*/  ULDC UR4, c[0x0][0x600] ;  /* 0x0001800000047ab9 */ /* 0x000fe20000000800 */
[----:B------:R-:W-:Y:S01]  /*8240*/  UMOV UR7, 0x1 ;  /* 0x0000000100077882 */ /* 0x000fe20000000000 */
[----:B------:R-:W-:-:S02]  /*8250*/  UIADD3 UR4, UR4, -0x1, URZ ;  /* 0xffffffff04047890 */ /* 0x000fc4000fffe03f */
[----:B------:R-:W-:Y:S02]  /*8260*/  USHF.L.U32 UR5, UR7, UR5, URZ ;  /* 0x0000000507057299 */ /* 0x000fe4000800063f */
[----:B------:R-:W-:Y:S01]  /*8270*/  ULOP3.LUT UR6, URZ, UR6, URZ, 0x33, !UPT ;  /* 0x000000063f067292 */ /* 0x000fe2000f8e333f */
[----:B------:R-:W-:Y:S01]  /*8280*/  ULDC.64 UR30, c[0x0][0x198] ;  /* 0x00006600001e7ab9 */ /* 0x000fe20000000a00 */
[----:B0-----:R-:W-:-:S05]  /*8290*/  VIADD R3, R3, 0x7f ;  /* 0x0000007f03037836 */ /* 0x001fca0000000000 */
[----:B------:R-:W-:-:S04]  /*82a0*/  SHF.R.S32.HI R4, RZ, 0x1f, R3 ;  /* 0x0000001fff047819 */ /* 0x000fc80000011403 */
[----:B------:R-:W-:Y:S01]  /*82b0*/  LEA.HI R4, R4, R3, RZ, 0x7 ;  /* 0x0000000304047211 */ /* 0x000fe200078f38ff */
[C---:B-1----:R-:W-:Y:S02]  /*82c0*/  IMAD.SHL.U32 R12, R13.reuse, 0x20, RZ ;  /* 0x000000200d0c7824 */ /* 0x042fe400078e00ff */
[----:B------:R-:W-:Y:S01]  /*82d0*/  IMAD.SHL.U32 R13, R13, 0x800, RZ ;  /* 0x000008000d0d7824 */ /* 0x000fe200078e00ff */
[----:B------:R-:W-:Y:S01]  /*82e0*/  SHF.R.S32.HI R11, RZ, 0x7, R4 ;  /* 0x00000007ff0b7819 */ /* 0x000fe20000011404 */
[----:B------:R-:W-:Y:S01]  /*82f0*/  IMAD.MOV.U32 R3, RZ, RZ, 0x1 ;  /* 0x00000001ff037424 */ /* 0x000fe200078e00ff */
[----:B------:R-:W-:Y:S02]  /*8300*/  LOP3.LUT R12, R12, 0x20, RZ, 0xc0, !PT ;  /* 0x000000200c0c7812 */ /* 0x000fe400078ec0ff */
[----:B------:R-:W-:Y:S01]  /*8310*/  LOP3.LUT R13, R13, 0x800, RZ, 0xc0, !PT ;  /* 0x000008000d0d7812 */ /* 0x000fe200078ec0ff */
[----:B------:R-:W-:-:S07]  /*8320*/  VIADD R19, R11, 0x1 ;  /* 0x000000010b137836 */ /* 0x000fce0000000000 */
.L_x_175:
[----:B------:R-:W-:-:S03]  /*8330*/  UMOV UR7, 0xffffffff ;  /* 0xffffffff00077882 */ /* 0x000fc60000000000 */
[----:B------:R-:W-:Y:S05]  /*8340*/  BRA.DIV UR7, `(.L_x_165) ;  /* 0x0000000e07b07947 */ /* 0x000fea000b800000 */
[----:B------:R-:W-:-:S13]  /*8350*/  ELECT P6, URZ, PT ;  /* 0x00000000003f782f */ /* 0x000fda00038c0000 */
.L_x_185:
[----:B------:R-:W0:Y:S01]  /*8360*/  LDC R4, c[0x0][0x28c] ;  /* 0x0000a300ff047b82 */ /* 0x000e220000000800 */
[----:B------:R-:W-:Y:S01]  /*8370*/  BSSY B1, `(.L_x_166) ;  /* 0x0000044000017945 */ /* 0x000fe20003800000 */
[----:B0-----:R-:W-:-:S13]  /*8380*/  ISETP.LT.OR P6, PT, R4, 0x1, !P6 ;  /* 0x000000010400780c */ /* 0x001fda00077c1670 */
[----:B------:R-:W-:Y:S05]  /*8390*/  @P6 BRA `(.L_x_167) ;  /* 0x0000000400046947 */ /* 0x000fea0003800000 */
[----:B------:R-:W-:Y:S02]  /*83a0*/  IMAD.SHL.U32 R20, R20, 0x100, RZ ;  /* 0x0000010014147824 */ /* 0x000fe400078e00ff */
[----:B------:R-:W-:Y:S02]  /*83b0*/  IMAD R21, R21, 0x40, R12 ;  /* 0x0000004015157824 */ /* 0x000fe400078e020c */
[----:B------:R-:W-:Y:S02]  /*83c0*/  IMAD.MOV.U32 R22, RZ, RZ, RZ ;  /* 0x000000ffff167224 */ /* 0x000fe400078e00ff */
[----:B------:R-:W-:Y:S02]  /*83d0*/  IMAD.MOV.U32 R4, RZ, RZ, R19 ;  /* 0x000000ffff047224 */ /* 0x000fe400078e0013 */
[----:B------:R-:W-:Y:S02]  /*83e0*/  IMAD.MOV.U32 R5, RZ, RZ, R3 ;  /* 0x000000ffff057224 */ /* 0x000fe400078e0003 */
[----:B------:R-:W-:-:S07]  /*83f0*/  IMAD.MOV.U32 R6, RZ, RZ, R8 ;  /* 0x000000ffff067224 */ /* 0x000fce00078e0008 */
.L_x_170:
[----:B------:R-:W0:Y:S01]  /*8400*/  S2R R15, SR_CgaCtaId ;  /* 0x00000000000f7919 */ /* 0x000e220000008800 */
[----:B------:R-:W-:Y:S02]  /*8410*/  MOV R14, 0x400 ;  /* 0x00000400000e7802 */ /* 0x000fe40000000f00 */
[----:B------:R-:W-:Y:S02]  /*8420*/  ISETP.NE.AND P1, PT, R0, RZ, PT ;  /* 0x000000ff0000720c */ /* 0x000fe40003f25270 */
[----:B0-----:R-:W-:Y:S02]  /*8430*/  LEA R25, R15, R14, 0x18 ;  /* 0x0000000e0f197211 */ /* 0x001fe400078ec0ff */
[----:B------:R-:W-:-:S09]  /*8440*/  SHF.L.U32 R14, R5, 0x1f, RZ ;  /* 0x0000001f050e7819 */ /* 0x000fd200000006ff */
[----:B------:R-:W0:Y:S01]  /*8450*/  @!P1 LDC R15, c[0x0][0x500] ;  /* 0x00014000ff0f9b82 */ /* 0x000e220000000800 */
[----:B------:R-:W-:-:S04]  /*8460*/  IMAD R23, R6, 0x8, R25 ;  /* 0x0000000806177824 */ /* 0x000fc800078e0219 */
[----:B------:R-:W1:Y:S02]  /*8470*/  SYNCS.PHASECHK.TRANS64.TRYWAIT P0, [R23+URZ+0x18], R14 ;  /* 0x0000180e170075a7 */ /* 0x000e64000800017f */
[----:B-1----:R-:W-:Y:S05]  /*8480*/  @!P0 BRA `(.L_x_168) ;  /* 0x0000000c00808947 */ /* 0x002fea0003800000 */
.L_x_186:
[----:B-1----:R-:W-:Y:S01]  /*8490*/  PRMT R14, R9, 0x9910, RZ ;  /* 0x00009910090e7816 */ /* 0x002fe200000000ff */
[----:B0-----:R0:W-:Y:S03]  /*84a0*/  @!P1 SYNCS.ARRIVE.TRANS64 RZ, [R23+URZ], R15 ;  /* 0x0000000f17ff99a7 */ /* 0x0011e6000800003f */
[----:B------:R-:W-:-:S13]  /*84b0*/  ISETP.NE.AND P0, PT, R14, 0x2, PT ;  /* 0x000000020e00780c */ /* 0x000fda0003f05270 */
[----:B0-----:R-:W-:Y:S05]  /*84c0*/  @P0 BRA `(.L_x_169) ;  /* 0x0000000000040947 */ /* 0x001fea0003800000 */
[----:B------:R-:W-:Y:S01]  /*84d0*/  BPT.TRAP 0x1 ;  /* 0x000000040000795c */ /* 0x000fe20000300000 */
.L_x_169:
[----:B------:R-:W-:Y:S01]  /*84e0*/  IMAD R14, R6, 0x10000, R25 ;  /* 0x00010000060e7824 */ /* 0x000fe200078e0219 */
[----:B------:R-:W-:Y:S01]  /*84f0*/  R2UR UR34, R22 ;  /* 0x00000000162272ca */ /* 0x000fe200000e0000 */
[----:B------:R-:W-:Y:S01]  /*8500*/  VIADD R4, R4, 0xffffffff ;  /* 0xffffffff04047836 */ /* 0x000fe20000000000 */
[----:B------:R-:W-:Y:S01]  /*8510*/  R2UR UR33, R23 ;  /* 0x00000000172172ca */ /* 0x000fe200000e0000 */
[----:B------:R-:W-:Y:S01]  /*8520*/  UIADD3 UR14, UP0, UR30, 0xf0, URZ ;  /* 0x000000f01e0e7890 */ /* 0x000fe2000ff1e03f */
[----:B------:R-:W-:Y:S01]  /*8530*/  R2UR UR24, R14 ;  /* 0x000000000e1872ca */ /* 0x000fe200000e0000 */
[----:B------:R-:W-:Y:S01]  /*8540*/  IMAD R14, R6, 0x2000, R13 ;  /* 0x00002000060e7824 */ /* 0x000fe200078e020d */
[----:B------:R-:W-:Y:S01]  /*8550*/  R2UR UR36, R7 ;  /* 0x00000000072472ca */ /* 0x000fe200000e0000 */
[----:B------:R-:W-:Y:S01]  /*8560*/  UIADD3 UR42, UP1, UR30, 0x1f0, URZ ;  /* 0x000001f01e2a7890 */ /* 0x000fe2000ff3e03f */
[----:B------:R-:W-:Y:S01]  /*8570*/  R2UR UR35, R20 ;  /* 0x00000000142372ca */ /* 0x000fe200000e0000 */
[----:B------:R-:W-:Y:S01]  /*8580*/  IMAD R14, R14, 0x2, R25 ;  /* 0x000000020e0e7824 */ /* 0x000fe200078e0219 */
[----:B------:R-:W-:Y:S01]  /*8590*/  R2UR UR19, R21 ;  /* 0x00000000151372ca */ /* 0x000fe200000e0000 */
[----:B------:R-:W-:Y:S01]  /*85a0*/  UIADD3.X UR15, URZ, UR31, URZ, UP0, !UPT ;  /* 0x0000001f3f0f7290 */ /* 0x000fe200087fe43f */
[----:B------:R-:W-:Y:S01]  /*85b0*/  ISETP.GT.AND P1, PT, R4, 0x1, PT ;  /* 0x000000010400780c */ /* 0x000fe20003f24270 */
[----:B------:R-:W-:Y:S01]  /*85c0*/  UIADD3 UR26, UR34, 0x40, URZ ;  /* 0x00000040221a7890 */ /* 0x000fe2000fffe03f */
[----:B------:R-:W-:Y:S01]  /*85d0*/  R2UR UR8, R14 ;  /* 0x000000000e0872ca */ /* 0x000fe200000e0000 */
[----:B------:R-:W-:Y:S01]  /*85e0*/  UIADD3.X UR43, URZ, UR31, URZ, UP1, !UPT ;  /* 0x0000001f3f2b7290 */ /* 0x000fe20008ffe43f */
[----:B------:R-:W-:Y:S01]  /*85f0*/  VIADD R6, R6, 0x1 ;  /* 0x0000000106067836 */ /* 0x000fe20000000000 */
[----:B------:R-:W-:Y:S01]  /*8600*/  UIADD3 UR32, UR24, 0x100, URZ ;  /* 0x0000010018207890 */ /* 0x000fe2000fffe03f */
[----:B------:R-:W-:Y:S01]  /*8610*/  VIADD R22, R22, 0x80 ;  /* 0x0000008016167836 */ /* 0x000fe20000000000 */
[----:B------:R-:W-:Y:S01]  /*8620*/  UIADD3 UR24, UR24, 0x8100, URZ ;  /* 0x0000810018187890 */ /* 0x000fe2000fffe03f */
[----:B------:R-:W-:Y:S01]  /*8630*/  UMOV UR22, 0x0 ;  /* 0x0000000000167882 */ /* 0x000fe20000000000 */
[----:B------:R-:W-:Y:S01]  /*8640*/  UMOV UR23, 0x10000000 ;  /* 0x1000000000177882 */ /* 0x000fe20000000000 */
[----:B------:R-:W-:Y:S01]  /*8650*/  ISETP.NE.AND P0, PT, R6, 0x3, PT ;  /* 0x000000030600780c */ /* 0x000fe20003f05270 */
[----:B------:R-:W-:Y:S01]  /*8660*/  UMOV UR25, UR33 ;  /* 0x0000002100197c82 */ /* 0x000fe20008000000 */
[----:B------:R-:W-:Y:S01]  /*8670*/  UMOV UR28, UR36 ;  /* 0x00000024001c7c82 */ /* 0x000fe20008000000 */
[----:B------:R-:W-:-:S02]  /*8680*/  UMOV UR27, UR35 ;  /* 0x00000023001b7c82 */ /* 0x000fc40008000000 */
[----:B------:R-:W-:Y:S01]  /*8690*/  UIADD3 UR16, UR8, 0x30100, URZ ;  /* 0x0003010008107890 */ /* 0x000fe2000fffe03f */
[----:B------:R0:W-:Y:S01]  /*86a0*/  UTMALDG.3D [UR32], [UR14], desc[UR22] ;  /* 0x000016200e0075b4 */ /* 0x0001e20008011000 */
[----:B------:R-:W-:Y:S01]  /*86b0*/  UIADD3 UR8, UR8, 0x32100, URZ ;  /* 0x0003210008087890 */ /* 0x000fe2000fffe03f */
[----:B------:R-:W-:Y:S01]  /*86c0*/  SEL R14, RZ, 0x1, P0 ;  /* 0x00000001ff0e7807 */ /* 0x000fe20000000000 */
[----:B------:R-:W-:Y:S01]  /*86d0*/  UMOV UR7, 0x30000 ;  /* 0x0003000000077882 */ /* 0x000fe20000000000 */
[----:B------:R-:W-:Y:S01]  /*86e0*/  UMOV UR17, UR33 ;  /* 0x0000002100117c82 */ /* 0x000fe20008000000 */
[----:B------:R-:W-:Y:S01]  /*86f0*/  UMOV UR18, UR34 ;  /* 0x0000002200127c82 */ /* 0x000fe20008000000 */
[----:B------:R-:W-:Y:S01]  /*8700*/  UMOV UR20, UR36 ;  /* 0x0000002400147c82 */ /* 0x000fe20008000000 */
[----:B------:R-:W-:Y:S01]  /*8710*/  UMOV UR9, UR33 ;  /* 0x0000002100097c82 */ /* 0x000fe20008000000 */
[----:B------:R-:W-:Y:S01]  /*8720*/  UMOV UR11, UR19 ;  /* 0x00000013000b7c82 */ /* 0x000fe20008000000 */
[----:B------:R-:W-:Y:S01]  /*8730*/  UMOV UR12, UR36 ;  /* 0x00000024000c7c82 */ /* 0x000fe20008000000 */
[----:B------:R0:W-:Y:S01]  /*8740*/  UTMALDG.3D [UR24], [UR14], desc[UR22] ;  /* 0x000016180e0075b4 */ /* 0x0001e20008011000 */
[----:B------:R-:W-:Y:S01]  /*8750*/  UMOV UR10, UR26 ;  /* 0x0000001a000a7c82 */ /* 0x000fe20008000000 */
[----:B------:R-:W-:-:S02]  /*8760*/  LOP3.LUT R5, R5, R14, RZ, 0x3c, !PT ;  /* 0x0000000e05057212 */ /* 0x000fc400078e3cff */
[----:B------:R-:W-:Y:S01]  /*8770*/  SEL R6, R6, RZ, P0 ;  /* 0x000000ff06067207 */ /* 0x000fe20000000000 */
[----:B------:R0:W-:Y:S01]  /*8780*/  UTMALDG.3D.MULTICAST [UR16], [UR42], UR7, desc[UR22] ;  /* 0x000016102a0073b4 */ /* 0x0001e20008011807 */
[----:B------:R0:W-:Y:S02]  /*8790*/  UTMALDG.3D.MULTICAST [UR8], [UR42], UR7, desc[UR22] ;  /* 0x000016082a0073b4 */ /* 0x0001e40008011807 */
[----:B0-----:R-:W-:Y:S05]  /*87a0*/  @P1 BRA `(.L_x_170) ;  /* 0xfffffffc00141947 */ /* 0x001fea000383ffff */
.L_x_167:
[----:B------:R-:W-:Y:S05]  /*87b0*/  BSYNC B1 ;  /* 0x0000000000017941 */ /* 0x000fea0003800000 */
.L_x_166:
[----:B------:R-:W-:Y:S01]  /*87c0*/  LOP3.LUT P1, RZ, R10, 0xff, RZ, 0xc0, !PT ;  /* 0x000000ff0aff7812 */ /* 0x000fe2000782c0ff */
[C---:B------:R-:W-:Y:S01]  /*87d0*/  IMAD.IADD R7, R11.reuse, 0x1, R8 ;  /* 0x000000010b077824 */ /* 0x040fe200078e0208 */
[----:B------:R-:W-:Y:S01]  /*87e0*/  ULDC.64 UR8, c[0x0][0x650] ;  /* 0x0001940000087ab9 */ /* 0x000fe20000000a00 */
[----:B------:R-:W-:Y:S01]  /*87f0*/  ISETP.GE.U32.AND P2, PT, R11, 0x3, PT ;  /* 0x000000030b00780c */ /* 0x000fe20003f46070 */
[----:B------:R-:W-:Y:S01]  /*8800*/  BSSY B1, `(.L_x_171) ;  /* 0x000006c000017945 */ /* 0x000fe20003800000 */
[----:B------:R-:W-:Y:S01]  /*8810*/  IMAD.MOV.U32 R20, RZ, RZ, -0x1 ;  /* 0xffffffffff147424 */ /* 0x000fe200078e00ff */
[----:B------:R-:W-:Y:S01]  /*8820*/  ISETP.GT.U32.AND P0, PT, R7, 0x2, PT ;  /* 0x000000020700780c */ /* 0x000fe20003f04070 */
[----:B------:R-:W-:Y:S01]  /*8830*/  IMAD.MOV.U32 R21, RZ, RZ, -0x1 ;  /* 0xffffffffff157424 */ /* 0x000fe200078e00ff */
[----:B------:R-:W-:Y:S02]  /*8840*/  PRMT R10, RZ, 0x7610, R10 ;  /* 0x00007610ff0a7816 */ /* 0x000fe4000000000a */
[----:B------:R-:W-:-:S03]  /*8850*/  ISETP.LT.U32.AND P0, PT, R11, 0x3, P0 ;  /* 0x000000030b00780c */ /* 0x000fc60000701070 */
[----:B------:R-:W0:Y:S01]  /*8860*/  @P1 S2R R5, SR_CgaCtaId ;  /* 0x0000000000051919 */ /* 0x000e220000008800 */
[----:B------:R-:W-:-:S04]  /*8870*/  @P1 MOV R4, 0x400 ;  /* 0x0000040000041802 */ /* 0x000fc80000000f00 */
[----:B0-----:R-:W-:Y:S01]  /*8880*/  @P1 LEA R6, R5, R4, 0x18 ;  /* 0x0000000405061211 */ /* 0x001fe200078ec0ff */
[----:B------:R-:W-:Y:S01]  /*8890*/  IMAD.WIDE.U32 R4, R7, -0x55555555, RZ ;  /* 0xaaaaaaab07047825 */ /* 0x000fe200078e00ff */
[----:B------:R-:W-:Y:S02]  /*88a0*/  SEL R4, RZ, 0x1, !P0 ;  /* 0x00000001ff047807 */ /* 0x000fe40004000000 */
[----:B------:R0:W-:Y:S01]  /*88b0*/  @P1 SYNCS.ARRIVE.TRANS64.A1T0 RZ, [R6+URZ+0x48], RZ ;  /* 0x000048ff06ff19a7 */ /* 0x0001e2000810003f */
[----:B------:R-:W-:Y:S02]  /*88c0*/  IADD3 R16, P1, R16, UR38, RZ ;  /* 0x0000002610107c10 */ /* 0x000fe4000ff3e0ff */
[----:B------:R-:W-:Y:S02]  /*88d0*/  LOP3.LUT R3, R3, R4, RZ, 0x3c, !PT ;  /* 0x0000000403037212 */ /* 0x000fe400078e3cff */
[----:B------:R-:W-:Y:S02]  /*88e0*/  IADD3.X R17, R17, UR41, RZ, P1, !PT ;  /* 0x0000002911117c10 */ /* 0x000fe40008ffe4ff */
[----:B------:R-:W-:-:S02]  /*88f0*/  ISETP.GE.U32.AND P0, PT, R16, UR8, PT ;  /* 0x0000000810007c0c */ /* 0x000fc4000bf06070 */
[----:B0-----:R-:W-:Y:S02]  /*8900*/  SHF.R.U32.HI R6, RZ, 0x1, R5 ;  /* 0x00000001ff067819 */ /* 0x001fe40000011605 */
[----:B------:R-:W-:Y:S02]  /*8910*/  ISETP.GE.U32.AND.EX P0, PT, R17, UR9, PT, P0 ;  /* 0x0000000911007c0c */ /* 0x000fe4000bf06100 */
[----:B------:R-:W-:Y:S01]  /*8920*/  @P2 LOP3.LUT R3, R3, 0x1, R6, 0x78, !PT ;  /* 0x0000000103032812 */ /* 0x000fe200078e7806 */
[----:B------:R-:W-:Y:S01]  /*8930*/  IMAD R8, R6, -0x3, R7 ;  /* 0xfffffffd06087824 */ /* 0x000fe200078e0207 */
[----:B------:R-:W-:Y:S01]  /*8940*/  PRMT R4, RZ, 0x7610, R4 ;  /* 0x00007610ff047816 */ /* 0x000fe20000000004 */
[----:B------:R-:W-:-:S08]  /*8950*/  IMAD.MOV.U32 R7, RZ, RZ, -0x1 ;  /* 0xffffffffff077424 */ /* 0x000fd000078e00ff */
[----:B------:R-:W-:Y:S05]  /*8960*/  @P0 BRA `(.L_x_172) ;  /* 0x0000000400540947 */ /* 0x000fea0003800000 */
[----:B------:R-:W0:Y:S01]  /*8970*/  S2R R15, SR_CTAID.X ;  /* 0x00000000000f7919 */ /* 0x000e220000002500 */
[----:B------:R-:W-:Y:S01]  /*8980*/  ULDC.64 UR8, c[0x0][0x628] ;  /* 0x00018a0000087ab9 */ /* 0x000fe20000000a00 */
[----:B------:R-:W-:Y:S01]  /*8990*/  ULDC UR10, c[0x0][0x630] ;  /* 0x00018c00000a7ab9 */ /* 0x000fe20000000800 */
[----:B------:R-:W-:Y:S01]  /*89a0*/  ISETP.NE.U32.AND P0, PT, RZ, UR8, PT ;  /* 0x00000008ff007c0c */ /* 0x000fe2000bf05070 */
[----:B------:R-:W1:Y:S01]  /*89b0*/  S2R R20, SR_CTAID.Y ;  /* 0x0000000000147919 */ /* 0x000e620000002600 */
[----:B------:R-:W-:Y:S01]  /*89c0*/  ULDC UR11, c[0x0][0x150] ;  /* 0x00005400000b7ab9 */ /* 0x000fe20000000800 */
[----:B------:R-:W-:Y:S01]  /*89d0*/  IMAD.MOV.U32 R4, RZ, RZ, R16 ;  /* 0x000000ffff047224 */ /* 0x000fe200078e0010 */
[----:B------:R-:W-:Y:S01]  /*89e0*/  ISETP.NE.AND.EX P0, PT, RZ, UR9, PT, P0 ;  /* 0x00000009ff007c0c */ /* 0x000fe2000bf05300 */
[----:B------:R-:W-:Y:S01]  /*89f0*/  IMAD.MOV.U32 R5, RZ, RZ, R17 ;  /* 0x000000ffff057224 */ /* 0x000fe200078e0011 */
[----:B0-----:R-:W-:-:S11]  /*8a00*/  I2FP.F32.U32 R22, R15 ;  /* 0x0000000f00167245 */ /* 0x001fd60000201000 */
[----:B------:R-:W-:Y:S05]  /*8a10*/  @!P0 BRA `(.L_x_173) ;  /* 0x0000000000288947 */ /* 0x000fea0003800000 */
[----:B------:R-:W-:Y:S02]  /*8a20*/  ULDC UR7, c[0x0][0x634] ;  /* 0x00018d0000077ab9 */ /* 0x000fe40000000800 */
[----:B------:R-:W-:-:S05]  /*8a30*/  IADD3 R5, P0, R16, UR7, RZ ;  /* 0x0000000710057c10 */ /* 0x000fca000ff1e0ff */
[----:B------:R-:W-:-:S04]  /*8a40*/  IMAD.X R21, RZ, RZ, R17, P0 ;  /* 0x000000ffff157224 */ /* 0x000fc800000e0611 */
[----:B------:R-:W-:-:S04]  /*8a50*/  IMAD.WIDE.U32 R6, R21, UR8, RZ ;  /* 0x0000000815067c25 */ /* 0x000fc8000f8e00ff */
[----:B------:R-:W-:-:S04]  /*8a60*/  IMAD.WIDE.U32 R6, P0, R5, UR9, R6 ;  /* 0x0000000905067c25 */ /* 0x000fc8000f800006 */
[----:B------:R-:W-:-:S04]  /*8a70*/  IMAD.WIDE.U32 R4, R5, UR8, RZ ;  /* 0x0000000805047c25 */ /* 0x000fc8000f8e00ff */
[----:B------:R-:W-:Y:S01]  /*8a80*/  IMAD.MOV.U32 R4, RZ, RZ, R7 ;  /* 0x000000ffff047224 */ /* 0x000fe200078e0007 */
[----:B------:R-:W-:Y:S01]  /*8a90*/  IADD3 RZ, P1, R5, R6, RZ ;  /* 0x0000000605ff7210 */ /* 0x000fe20007f3e0ff */
[----:B------:R-:W-:-:S04]  /*8aa0*/  IMAD.X R5, RZ, RZ, RZ, P0 ;  /* 0x000000ffff057224 */ /* 0x000fc800000e06ff */
[----:B------:R-:W-:-:S08]  /*8ab0*/  IMAD.WIDE.U32.X R4, R21, UR9, R4, P1 ;  /* 0x0000000915047c25 */ /* 0x000fd000088e0404 */
.L_x_173:
[--C-:B------:R-:W-:Y:S01]  /*8ac0*/  SHF.R.U64 R14, R4, UR10, R5.reuse ;  /* 0x0000000a040e7c19 */ /* 0x100fe20008001205 */
[----:B------:R-:W-:Y:S01]  /*8ad0*/  FMUL R22, R22, UR11 ;  /* 0x0000000b16167c20 */ /* 0x000fe20008400000 */
[----:B------:R-:W-:Y:S01]  /*8ae0*/  SHF.R.U32.HI R4, RZ, UR10, R5 ;  /* 0x0000000aff047c19 */ /* 0x000fe20008011605 */
[----:B------:R-:W0:Y:S01]  /*8af0*/  LDC R6, c[0x0][0x144] ;  /* 0x00005100ff067b82 */ /* 0x000e220000000800 */
[----:B------:R-:W-:Y:S01]  /*8b00*/  IADD3 R5, P0, RZ, -R14, RZ ;  /* 0x8000000eff057210 */ /* 0x000fe20007f1e0ff */
[----:B------:R-:W-:Y:S01]  /*8b10*/  ULDC UR7, c[0x0][0x154] ;  /* 0x0000550000077ab9 */ /* 0x000fe20000000800 */
[----:B-1----:R-:W-:Y:S01]  /*8b20*/  I2FP.F32.U32 R7, R20 ;  /* 0x0000001400077245 */ /* 0x002fe20000201000 */
[----:B------:R-:W1:Y:S01]  /*8b30*/  F2I.U32.TRUNC.NTZ R22, R22 ;  /* 0x0000001600167305 */ /* 0x000e62000020f000 */
[----:B------:R-:W-:Y:S01]  /*8b40*/  ULDC.64 UR8, c[0x0][0x620] ;  /* 0x0001880000087ab9 */ /* 0x000fe20000000a00 */
[----:B------:R-:W-:Y:S01]  /*8b50*/  IMAD.X R4, RZ, RZ, ~R4, P0 ;  /* 0x000000ffff047224 */ /* 0x000fe200000e0e04 */
[----:B------:R-:W-:Y:S01]  /*8b60*/  ISETP.NE.AND P2, PT, R2, 0x1, PT ;  /* 0x000000010200780c */ /* 0x000fe20003f45270 */
[----:B------:R-:W-:Y:S01]  /*8b70*/  FMUL R23, R7, UR7 ;  /* 0x0000000707177c20 */ /* 0x000fe20008400000 */
[----:B------:R-:W2:Y:S01]  /*8b80*/  LDC R25, c[0x0][0x148] ;  /* 0x00005200ff197b82 */ /* 0x000ea20000000800 */
[----:B------:R-:W-:Y:S01]  /*8b90*/  IMAD R4, R4, UR8, RZ ;  /* 0x0000000804047c24 */ /* 0x000fe2000f8e02ff */
[----:B------:R-:W-:-:S03]  /*8ba0*/  ULDC UR7, c[0x0][0x618] ;  /* 0x0001860000077ab9 */ /* 0x000fc60000000800 */
[----:B------:R-:W3:Y:S01]  /*8bb0*/  F2I.U32.TRUNC.NTZ R23, R23 ;  /* 0x0000001700177305 */ /* 0x000ee2000020f000 */
[C---:B------:R-:W-:Y:S02]  /*8bc0*/  IMAD R7, R5.reuse, UR9, R4 ;  /* 0x0000000905077c24 */ /* 0x040fe4000f8e0204 */
[----:B------:R-:W-:Y:S01]  /*8bd0*/  IMAD.WIDE.U32 R4, R5, UR8, R16 ;  /* 0x0000000805047c25 */ /* 0x000fe2000f8e0010 */
[----:B------:R-:W-:Y:S02]  /*8be0*/  ULDC.64 UR8, c[0x0][0x640] ;  /* 0x0001900000087ab9 */ /* 0x000fe40000000a00 */
[----:B------:R-:W-:Y:S01]  /*8bf0*/  ISETP.NE.U32.AND P0, PT, RZ, UR8, PT ;  /* 0x00000008ff007c0c */ /* 0x000fe2000bf05070 */
[----:B------:R-:W-:Y:S02]  /*8c00*/  IMAD.IADD R5, R5, 0x1, R7 ;  /* 0x0000000105057824 */ /* 0x000fe400078e0207 */
[----:B-1----:R-:W-:Y:S01]  /*8c10*/  IMAD.MOV R22, RZ, RZ, -R22 ;  /* 0x000000ffff167224 */ /* 0x002fe200078e0a16 */
[----:B------:R-:W-:-:S02]  /*8c20*/  ISETP.NE.AND.EX P0, PT, RZ, UR9, PT, P0 ;  /* 0x00000009ff007c0c */ /* 0x000fc4000bf05300 */
[----:B------:R-:W-:Y:S01]  /*8c30*/  SHF.R.U64 R21, R4, UR7, R5 ;  /* 0x0000000704157c19 */ /* 0x000fe20008001205 */
[----:B0-----:R-:W-:Y:S01]  /*8c40*/  IMAD R15, R6, R22, R15 ;  /* 0x00000016060f7224 */ /* 0x001fe200078e020f */
[----:B------:R-:W-:Y:S01]  /*8c50*/  SHF.R.U32.HI R4, RZ, UR7, R5 ;  /* 0x00000007ff047c19 */ /* 0x000fe20008011605 */
[----:B------:R-:W-:Y:S01]  /*8c60*/  ULDC UR7, c[0x0][0x608] ;  /* 0x0001820000077ab9 */ /* 0x000fe20000000800 */
[----:B---3--:R-:W-:Y:S02]  /*8c70*/  IMAD.MOV R6, RZ, RZ, -R23 ;  /* 0x000000ffff067224 */ /* 0x008fe400078e0a17 */
[--C-:B------:R-:W-:Y:S02]  /*8c80*/  SHF.R.U64 R22, R21, UR7, R4.reuse ;  /* 0x0000000715167c19 */ /* 0x100fe40008001204 */
[----:B------:R-:W-:Y:S01]  /*8c90*/  SHF.R.U32.HI R5, RZ, UR7, R4 ;  /* 0x00000007ff057c19 */ /* 0x000fe20008011604 */
[----:B------:R-:W-:Y:S01]  /*8ca0*/  ULDC UR7, c[0x0][0x658] ;  /* 0x0001960000077ab9 */ /* 0x000fe20000000800 */
[----:B--2---:R-:W-:-:S02]  /*8cb0*/  @P2 IMAD R15, R25, R6, R20 ;  /* 0x00000006190f2224 */ /* 0x004fc400078e0214 */
[--C-:B------:R-:W-:Y:S02]  /*8cc0*/  SHF.R.U64 R20, R22, UR7, R5.reuse ;  /* 0x0000000716147c19 */ /* 0x100fe40008001205 */
[----:B------:R-:W-:-:S03]  /*8cd0*/  SHF.R.U32.HI R23, RZ, UR7, R5 ;  /* 0x00000007ff177c19 */ /* 0x000fc60008011605 */
[----:B------:R-:W-:Y:S02]  /*8ce0*/  IMAD.MOV.U32 R6, RZ, RZ, R20 ;  /* 0x000000ffff067224 */ /* 0x000fe400078e0014 */
[----:B------:R-:W-:Y:S01]  /*8cf0*/  IMAD.MOV.U32 R5, RZ, RZ, R23 ;  /* 0x000000ffff057224 */ /* 0x000fe200078e0017 */
[----:B------:R-:W-:Y:S06]  /*8d00*/  @!P0 BRA `(.L_x_174) ;  /* 0x00000000002c8947 */ /* 0x000fec0003800000 */
        /* <DEDUP_REMOVED lines=9> */
[----:B------:R-:W-:-:S04]  /*8da0*/  IMAD.WIDE.U32.X R4, R23, UR9, R4, P1 ;  /* 0x0000000917047c25 */ /* 0x000fc800088e0404 */
[----:B------:R-:W-:-:S07]  /*8db0*/  IMAD.MOV.U32 R6, RZ, RZ, R4 ;  /* 0x000000ffff067224 */ /* 0x000fce00078e0004 */
.L_x_174:
[----:B------:R-:W-:Y:S01]  /*8dc0*/  ULDC UR7, c[0x0][0x648] ;  /* 0x0001920000077ab9 */ /* 0x000fe20000000800 */
[----:B------:R-:W-:Y:S01]  /*8dd0*/  LOP3.LUT R4, R22, UR6, RZ, 0xc0, !PT ;  /* 0x0000000616047c12 */ /* 0x000fe2000f8ec0ff */
[----:B------:R-:W-:Y:S01]  /*8de0*/  ULDC UR8, c[0x0][0x610] ;  /* 0x0001840000087ab9 */ /* 0x000fe20000000800 */
[----:B------:R-:W-:Y:S01]  /*8df0*/  SHF.R.U64 R5, R6, UR7, R5 ;  /* 0x0000000706057c19 */ /* 0x000fe20008001205 */
[----:B------:R-:W-:Y:S01]  /*8e00*/  ULDC UR7, c[0x0][0x638] ;  /* 0x00018e0000077ab9 */ /* 0x000fe20000000800 */
[----:B------:R-:W-:-:S03]  /*8e10*/  LOP3.LUT R21, R21, UR4, RZ, 0xc0, !PT ;  /* 0x0000000415157c12 */ /* 0x000fc6000f8ec0ff */
[----:B------:R-:W-:Y:S02]  /*8e20*/  IMAD.MOV R7, RZ, RZ, -R5 ;  /* 0x000000ffff077224 */ /* 0x000fe400078e0a05 */
[----:B------:R-:W-:Y:S02]  /*8e30*/  IMAD R4, R5, UR5, R4 ;  /* 0x0000000505047c24 */ /* 0x000fe4000f8e0204 */
[----:B------:R-:W-:Y:S01]  /*8e40*/  IMAD R20, R7, UR7, R20 ;  /* 0x0000000707147c24 */ /* 0x000fe2000f8e0214 */
[----:B------:R-:W-:Y:S01]  /*8e50*/  ULDC UR7, c[0x0][0x600] ;  /* 0x0001800000077ab9 */ /* 0x000fe20000000800 */
[----:B------:R-:W-:Y:S02]  /*8e60*/  IMAD R15, R4, UR8, R15 ;  /* 0x00000008040f7c24 */ /* 0x000fe4000f8e020f */
[----:B------:R-:W-:Y:S02]  /*8e70*/  IMAD R20, R20, UR7, R21 ;  /* 0x0000000714147c24 */ /* 0x000fe4000f8e0215 */
[----:B------:R-:W-:-:S02]  /*8e80*/  IMAD.MOV.U32 R4, RZ, RZ, 0x1 ;  /* 0x00000001ff047424 */ /* 0x000fc400078e00ff */
[----:B------:R-:W-:Y:S01]  /*8e90*/  IMAD.MOV.U32 R7, RZ, RZ, R14 ;  /* 0x000000ffff077224 */ /* 0x000fe200078e000e */
[----:B------:R-:W-:Y:S02]  /*8ea0*/  SEL R21, R20, R15, !P2 ;  /* 0x0000000f14157207 */ /* 0x000fe40005000000 */
[----:B------:R-:W-:-:S07]  /*8eb0*/  SEL R20, R15, R20, !P2 ;  /* 0x000000140f147207 */ /* 0x000fce0005000000 */
.L_x_172:
[----:B------:R-:W-:Y:S05]  /*8ec0*/  BSYNC B1 ;  /* 0x0000000000017941 */ /* 0x000fea0003800000 */
.L_x_171:
[----:B------:R-:W-:-:S13]  /*8ed0*/  LOP3.LUT P0, RZ, R4, 0xff, RZ, 0xc0, !PT ;  /* 0x000000ff04ff7812 */ /* 0x000fda000780c0ff */
[----:B------:R-:W-:Y:S05]  /*8ee0*/  @P0 BRA `(.L_x_175) ;  /* 0xfffffff400100947 */ /* 0x000fea000383ffff */
[----:B------:R-:W-:Y:S05]  /*8ef0*/  BSYNC B0 ;  /* 0x0000000000007941 */ /* 0x000fea0003800000 */
.L_x_164:
[----:B------:R-:W-:-:S03]  /*8f00*/  UMOV UR7, 0xffffffff ;  /* 0xffffffff00077882 */ /* 0x000fc60000000000 */
[----:B------:R-:W-:Y:S05]  /*8f10*/  BRA.DIV UR7, `(.L_x_176) ;  /* 0x0000000207f07947 */ /* 0x000fea000b800000 */
[----:B------:R-:W-:-:S13]  /*8f20*/  ELECT P6, URZ, PT ;  /* 0x00000000003f782f */ /* 0x000fda00038c0000 */
.L_x_189:
[----:B------:R-:W-:Y:S04]  /*8f30*/  BSSY B0, `(.L_x_177) ;  /* 0x0000022000007945 */ /* 0x000fe80003800000 */
[----:B------:R-:W-:Y:S05]  /*8f40*/  @!P6 BRA `(.L_x_178) ;  /* 0x000000000080e947 */ /* 0x000fea0003800000 */
[----:B------:R-:W-:-:S04]  /*8f50*/  LOP3.LUT R18, R18, 0x2, RZ, 0xfc, !PT ;  /* 0x0000000212127812 */ /* 0x000fc800078efcff */
[----:B------:R-:W-:-:S13]  /*8f60*/  ISETP.NE.AND P0, PT, R18, 0x3, PT ;  /* 0x000000031200780c */ /* 0x000fda0003f05270 */
[----:B------:R-:W-:Y:S05]  /*8f70*/  @!P0 BRA `(.L_x_179) ;  /* 0x0000000000048947 */ /* 0x000fea0003800000 */
[----:B------:R-:W-:Y:S01]  /*8f80*/  BPT.TRAP 0x1 ;  /* 0x000000040000795c */ /* 0x000fe20000300000 */
.L_x_179:
[----:B------:R-:W0:Y:S01]  /*8f90*/  S2R R5, SR_CgaCtaId ;  /* 0x0000000000057919 */ /* 0x000e220000008800 */
[----:B------:R-:W-:Y:S02]  /*8fa0*/  MOV R0, 0x400 ;  /* 0x0000040000007802 */ /* 0x000fe40000000f00 */
[----:B------:R-:W-:Y:S02]  /*8fb0*/  SHF.L.U32 R2, R3, 0x1f, RZ ;  /* 0x0000001f03027819 */ /* 0x000fe400000006ff */
[----:B0-----:R-:W-:-:S05]  /*8fc0*/  LEA R5, R5, R0, 0x18 ;  /* 0x0000000005057211 */ /* 0x001fca00078ec0ff */
[----:B------:R-:W-:-:S04]  /*8fd0*/  VIADD R5, R5, 0x18 ;  /* 0x0000001805057836 */ /* 0x000fc80000000000 */
[C---:B------:R-:W-:Y:S02]  /*8fe0*/  IMAD R7, R8.reuse, 0x8, R5 ;  /* 0x0000000808077824 */ /* 0x040fe400078e0205 */
[----:B------:R-:W-:Y:S02]  /*8ff0*/  VIADD R8, R8, 0x1 ;  /* 0x0000000108087836 */ /* 0x000fe40000000000 */
[----:B------:R-:W0:Y:S03]  /*9000*/  SYNCS.PHASECHK.TRANS64.TRYWAIT P0, [R7+URZ], R2 ;  /* 0x00000002070075a7 */ /* 0x000e26000800017f */
[----:B------:R-:W-:-:S04]  /*9010*/  ISETP.NE.AND P1, PT, R8, 0x3, PT ;  /* 0x000000030800780c */ /* 0x000fc80003f25270 */
[----:B------:R-:W-:Y:S02]  /*9020*/  SEL R0, RZ, 0x1, P1 ;  /* 0x00000001ff007807 */ /* 0x000fe40000800000 */
[----:B------:R-:W-:Y:S02]  /*9030*/  SEL R8, R8, RZ, P1 ;  /* 0x000000ff08087207 */ /* 0x000fe40000800000 */
[----:B------:R-:W-:-:S03]  /*9040*/  LOP3.LUT R9, R3, R0, RZ, 0x3c, !PT ;  /* 0x0000000003097212 */ /* 0x000fc600078e3cff */
[----:B------:R-:W-:Y:S01]  /*9050*/  IMAD R4, R8, 0x8, R5 ;  /* 0x0000000808047824 */ /* 0x000fe200078e0205 */
[----:B------:R-:W-:Y:S01]  /*9060*/  SHF.L.U32 R3, R9, 0x1f, RZ ;  /* 0x0000001f09037819 */ /* 0x000fe200000006ff */
[----:B0-----:R-:W-:Y:S06]  /*9070*/  @!P0 BRA `(.L_x_180) ;  /* 0x0000000000b88947 */ /* 0x001fec0003800000 */
.L_x_190:
[----:B------:R-:W1:Y:S01]  /*9080*/  SYNCS.PHASECHK.TRANS64.TRYWAIT P0, [R4+URZ], R3 ;  /* 0x00000003040075a7 */ /* 0x000e62000800017f */
[----:B------:R-:W-:-:S05]  /*9090*/  VIADD R0, R8, 0x1 ;  /* 0x0000000108007836 */ /* 0x000fca0000000000 */
[----:B------:R-:W-:-:S04]  /*90a0*/  ISETP.NE.AND P1, PT, R0, 0x3, PT ;  /* 0x000000030000780c */ /* 0x000fc80003f25270 */
[----:B0-----:R-:W-:Y:S02]  /*90b0*/  SEL R2, RZ, 0x1, P1 ;  /* 0x00000001ff027807 */ /* 0x001fe40000800000 */
[----:B------:R-:W-:Y:S02]  /*90c0*/  SEL R0, R0, RZ, P1 ;  /* 0x000000ff00007207 */ /* 0x000fe40000800000 */
[----:B------:R-:W-:Y:S01]  /*90d0*/  LOP3.LUT R2, R9, R2, RZ, 0x3c, !PT ;  /* 0x0000000209027212 */ /* 0x000fe200078e3cff */
[----:B-1----:R-:W-:Y:S06]  /*90e0*/  @!P0 BRA `(.L_x_181) ;  /* 0x0000000000b08947 */ /* 0x002fec0003800000 */
.L_x_191:
[----:B------:R-:W-:Y:S01]  /*90f0*/  IMAD R5, R0, 0x8, R5 ;  /* 0x0000000800057824 */ /* 0x000fe200078e0205 */
[----:B------:R-:W-:-:S07]  /*9100*/  SHF.L.U32 R0, R2, 0x1f, RZ ;  /* 0x0000001f02007819 */ /* 0x000fce00000006ff */
.L_x_182:
[----:B-1----:R1:W2:Y:S02]  /*9110*/  SYNCS.PHASECHK.TRANS64.TRYWAIT P0, [R5+URZ], R0 ;  /* 0x00000000050075a7 */ /* 0x0022a4000800017f */
[----:B--2---:R-:W-:Y:S05]  /*9120*/  @!P0 NANOSLEEP.SYNCS 0x989680 ;  /* 0x009896800000895d */ /* 0x004fea0003900000 */
[----:B------:R-:W2:Y:S02]  /*9130*/  @!P0 SYNCS.PHASECHK.TRANS64 P0, [R5+URZ], R0 ;  /* 0x00000000050085a7 */ /* 0x000ea4000800007f */
[----:B--2---:R-:W-:Y:S05]  /*9140*/  @!P0 BRA `(.L_x_182) ;  /* 0xfffffffc00f08947 */ /* 0x004fea000383ffff */
.L_x_178:
[----:B------:R-:W-:Y:S05]  /*9150*/  BSYNC B0 ;  /* 0x0000000000007941 */ /* 0x000fea0003800000 */
.L_x_177:
[----:B------:R-:W-:Y:S05]  /*9160*/  EXIT ;  /* 0x000000000000794d */ /* 0x000fea0003800000 */
.L_x_21:
[----:B-1----:R1:W2:Y:S02]  /*9170*/  SYNCS.PHASECHK.TRANS64.TRYWAIT P1, [R3+URZ], R0 ;  /* 0x00000000030075a7 */ /* 0x0022a4000802017f */
[----:B--2---:R-:W-:Y:S05]  /*9180*/  @!P1 NANOSLEEP.SYNCS 0x989680 ;  /* 0x009896800000995d */ /* 0x004fea0003900000 */
[----:B------:R-:W2:Y:S02]  /*9190*/  @!P1 SYNCS.PHASECHK.TRANS64 P1, [R3+URZ], R0 ;  /* 0x00000000030095a7 */ /* 0x000ea4000802007f */
[----:B--2---:R-:W-:Y:S05]  /*91a0*/  @!P1 BRA `(.L_x_21) ;  /* 0xfffffffc00f09947 */ /* 0x004fea000383ffff */
[----:B------:R-:W-:Y:S05]  /*91b0*/  BRA `(.L_x_20) ;  /* 0xffffff8400847947 */ /* 0x000fea000383ffff */
.L_x_26:
[----:B-1----:R1:W2:Y:S02]  /*91c0*/  SYNCS.PHASECHK.TRANS64.TRYWAIT P1, [R5+URZ], R4 ;  /* 0x00000004050075a7 */ /* 0x0022a4000802017f */
[----:B--2---:R-:W-:Y:S05]  /*91d0*/  @!P1 NANOSLEEP.SYNCS 0x989680 ;  /* 0x009896800000995d */ /* 0x004fea0003900000 */
[----:B------:R-:W2:Y:S02]  /*91e0*/  @!P1 SYNCS.PHASECHK.TRANS64 P1, [R5+URZ], R4 ;  /* 0x00000004050095a7 */ /* 0x000ea4000802007f */
[----:B--2---:R-:W-:Y:S05]  /*91f0*/  @!P1 BRA `(.L_x_26) ;  /* 0xfffffffc00f09947 */ /* 0x004fea000383ffff */
[----:B------:R-:W-:Y:S05]  /*9200*/  BRA `(.L_x_25) ;  /* 0xffffff8c00947947 */ /* 0x000fea000383ffff */
.L_x_165:
[----:B------:R-:W-:Y:S01]  /*9210*/  BSSY B1, `(.L_x_183) ;  /* 0x0000006000017945 */ /* 0x000fe20003800000 */
[----:B------:R-:W-:-:S07]  /*9220*/  IMAD.MOV.U32 R15, RZ, RZ, -0x1 ;  /* 0xffffffffff0f7424 */ /* 0x000fce00078e00ff */
[----:B------:R-:W-:Y:S05]  /*9230*/  WARPSYNC.COLLECTIVE R15, `(.L_x_184) ;  /* 0x000000000f0c7348 */ /* 0x000fea0003c00000 */
[----:B------:R-:W-:Y:S02]  /*9240*/  ELECT P6, UR62, PT ;  /* 0x00000000003e782f */ /* 0x000fe400038c0000 */
[----:B------:R-:W-:Y:S01]  /*9250*/  MOV R14, UR62 ;  /* 0x0000003e000e7c02 */ /* 0x000fe20008000f00 */
[----:B------:R-:W-:Y:S10]  /*9260*/  ENDCOLLECTIVE ;  /* 0x000000000000791b */ /* 0x000ff40003800000 */
.L_x_184:
[----:B------:R-:W-:Y:S05]  /*9270*/  BSYNC B1 ;  /* 0x0000000000017941 */ /* 0x000fea0003800000 */
.L_x_183:
[----:B------:R-:W-:Y:S05]  /*9280*/  BRA `(.L_x_185) ;  /* 0xfffffff000347947 */ /* 0x000fea000383ffff */
.L_x_168:
[----:B-1----:R1:W2:Y:S02]  /*9290*/  SYNCS.PHASECHK.TRANS64.TRYWAIT P0, [R23+URZ+0x18], R14 ;  /* 0x0000180e170075a7 */ /* 0x0022a4000800017f */
[----:B--2---:R-:W-:Y:S05]  /*92a0*/  @!P0 NANOSLEEP.SYNCS 0x989680 ;  /* 0x009896800000895d */ /* 0x004fea0003900000 */
[----:B------:R-:W2:Y:S02]  /*92b0*/  @!P0 SYNCS.PHASECHK.TRANS64 P0, [R23+URZ+0x18], R14 ;  /* 0x0000180e170085a7 */ /* 0x000ea4000800007f */
[----:B--2---:R-:W-:Y:S05]  /*92c0*/  @!P0 BRA `(.L_x_168) ;  /* 0xfffffffc00f08947 */ /* 0x004fea000383ffff */
[----:B------:R-:W-:Y:S05]  /*92d0*/  BRA `(.L_x_186) ;  /* 0xfffffff0006c7947 */ /* 0x000fea000383ffff */
.L_x_176:
[----:B------:R-:W-:Y:S01]  /*92e0*/  BSSY B0, `(.L_x_187) ;  /* 0x0000006000007945 */ /* 0x000fe20003800000 */
[----:B------:R-:W-:-:S07]  /*92f0*/  IMAD.MOV.U32 R15, RZ, RZ, -0x1 ;  /* 0xffffffffff0f7424 */ /* 0x000fce00078e00ff */
[----:B------:R-:W-:Y:S05]  /*9300*/  WARPSYNC.COLLECTIVE R15, `(.L_x_188) ;  /* 0x000000000f0c7348 */ /* 0x000fea0003c00000 */
[----:B------:R-:W-:Y:S02]  /*9310*/  ELECT P6, UR62, PT ;  /* 0x00000000003e782f */ /* 0x000fe400038c0000 */
[----:B------:R-:W-:Y:S01]  /*9320*/  MOV R14, UR62 ;  /* 0x0000003e000e7c02 */ /* 0x000fe20008000f00 */
[----:B------:R-:W-:Y:S10]  /*9330*/  ENDCOLLECTIVE ;  /* 0x000000000000791b */ /* 0x000ff40003800000 */
.L_x_188:
[----:B------:R-:W-:Y:S05]  /*9340*/  BSYNC B0 ;  /* 0x0000000000007941 */ /* 0x000fea0003800000 */
.L_x_187:
[----:B------:R-:W-:Y:S05]  /*9350*/  BRA `(.L_x_189) ;  /* 0xfffffff800f47947 */ /* 0x000fea000383ffff */
.L_x_180:
[----:B0-----:R0:W1:Y:S02]  /*9360*/  SYNCS.PHASECHK.TRANS64.TRYWAIT P0, [R7+URZ], R2 ;  /* 0x00000002070075a7 */ /* 0x001064000800017f */
[----:B-1----:R-:W-:Y:S05]  /*9370*/  @!P0 NANOSLEEP.SYNCS 0x989680 ;  /* 0x009896800000895d */ /* 0x002fea0003900000 */
[----:B------:R-:W1:Y:S02]  /*9380*/  @!P0 SYNCS.PHASECHK.TRANS64 P0, [R7+URZ], R2 ;  /* 0x00000002070085a7 */ /* 0x000e64000800007f */
[----:B-1----:R-:W-:Y:S05]  /*9390*/  @!P0 BRA `(.L_x_180) ;  /* 0xfffffffc00f08947 */ /* 0x002fea000383ffff */
[----:B------:R-:W-:Y:S05]  /*93a0*/  BRA `(.L_x_190) ;  /* 0xfffffffc00347947 */ /* 0x000fea000383ffff */
.L_x_181:
[----:B0-----:R0:W1:Y:S02]  /*93b0*/  SYNCS.PHASECHK.TRANS64.TRYWAIT P0, [R4+URZ], R3 ;  /* 0x00000003040075a7 */ /* 0x001064000800017f */
[----:B-1----:R-:W-:Y:S05]  /*93c0*/  @!P0 NANOSLEEP.SYNCS 0x989680 ;  /* 0x009896800000895d */ /* 0x002fea0003900000 */
[----:B------:R-:W1:Y:S02]  /*93d0*/  @!P0 SYNCS.PHASECHK.TRANS64 P0, [R4+URZ], R3 ;  /* 0x00000003040085a7 */ /* 0x000e64000800007f */
[----:B-1----:R-:W-:Y:S05]  /*93e0*/  @!P0 BRA `(.L_x_181) ;  /* 0xfffffffc00f08947 */ /* 0x002fea000383ffff */
[----:B------:R-:W-:Y:S05]  /*93f0*/  BRA `(.L_x_191) ;  /* 0xfffffffc003c7947 */ /* 0x000fea000383ffff */
.L_x_192:
[----:B------:R-:W-:-:S00]  /*9400*/  BRA `(.L_x_192) ;  /* 0xfffffffc00fc7947 */ /* 0x000fc0000383ffff */
[----:B------:R-:W-:-:S00]  /*9410*/  NOP ;  /* 0x0000000000007918 */ /* 0x000fc00000000000 */
        /* <DEDUP_REMOVED lines=14> */
.L_x_193:


//--------------------- .nv.global.init           --------------------------
	.section	.nv.global.init,"aw",@progbits
.nv.global.init:
	.type		$str$22,@object
	.size		$str$22,($str$23 - $str$22)
$str$22:
        /*0000*/ 	.byte	0x6b, 0x5f, 0x74, 0x69, 0x6c, 0x65, 0x5f, 0x63, 0x6f, 0x75, 0x6e, 0x74, 0x20, 0x3e, 0x3d, 0x20
        /*0010*/ 	.byte	0x31, 0x00
	.type		$str$23,@object
	.size		$str$23,(__unnamed_1 - $str$23)
$str$23:
        /*0012*/ 	.byte	0x2f, 0x74, 0x6d, 0x70, 0x2f, 0x63, 0x75, 0x74, 0x6c, 0x61, 0x73, 0x73, 0x5f, 0x73, 0x77, 0x65
        /*0022*/ 	.byte	0x65, 0x70, 0x5f, 0x73, 0x72, 0x63, 0x2f, 0x69, 0x6e, 0x63, 0x6c, 0x75, 0x64, 0x65, 0x2f, 0x63
        /*0032*/ 	.byte	0x75, 0x74, 0x6c, 0x61, 0x73, 0x73, 0x2f, 0x67, 0x65, 0x6d, 0x6d, 0x2f, 0x63, 0x6f, 0x6c, 0x6c
        /*0042*/ 	.byte	0x65, 0x63, 0x74, 0x69, 0x76, 0x65, 0x2f, 0x73, 0x6d, 0x39, 0x30, 0x5f, 0x6d, 0x6d, 0x61, 0x5f
        /*0052*/ 	.byte	0x74, 0x6d, 0x61, 0x5f, 0x67, 0x6d, 0x6d, 0x61, 0x5f, 0x73, 0x73, 0x5f, 0x77, 0x61, 0x72, 0x70
        /*0062*/ 	.byte	0x73, 0x70, 0x65, 0x63, 0x69, 0x61, 0x6c, 0x69, 0x7a, 0x65, 0x64, 0x2e, 0x68, 0x70, 0x70, 0x00
	.type		__unnamed_1,@object
	.size		__unnamed_1,(.L_0 - __unnamed_1)
__unnamed_1:
        /*0072*/ 	.byte	0x76, 0x6f, 0x69, 0x64, 0x20, 0x63, 0x75, 0x74, 0x6c, 0x61, 0x73, 0x73, 0x3a, 0x3a, 0x67, 0x65
        /* <DEDUP_REMOVED lines=180> */
        /*0bc2*/ 	.byte	0x74, 0x79, 0x5d, 0x00
.L_0:


//--------------------- .nv.shared._ZN7cutlass13device_kernelINS_4gemm6kernel13GemmUniversalIN4cute5tupleIJiiiiEEENS1_10collective13CollectiveMmaINS1_34MainloopSm90TmaGmmaWarpSpecializedILi3ENS5_IJNS4_1CILi2EEENSA_ILi1EEESC_EEENS1_35KernelTmaWarpSpecializedCooperativeEEENS5_IJNSA_ILi256EEENSA_ILi64EEENSA_ILi128EEEEEENS_6half_tENS5_IJlSC_lEEESK_SL_NS4_8TiledMMAINS4_8MMA_AtomIJNS4_4SM904GMMA25MMA_64x64x16_F32F16F16_SSILNSP_5MajorE0ELSR_0ELNSP_7ScaleInE1ELSS_1EEEEEENS4_6LayoutISD_NS5_IJSC_NSA_ILi0EEESW_EEEEENS5_IJNS4_10UnderscoreESZ_SZ_EEEEENS4_13SM90_TMA_LOADENS4_14ComposedLayoutINS4_7SwizzleILi3ELi4ELi3EEENS4_18smem_ptr_flag_bitsILi16EEENSV_INS5_IJNSA_ILi8EEESH_EEENS5_IJSH_SC_EEEEEEEvNS4_8identityENS4_23SM90_TMA_LOAD_MULTICASTES1C_vS1D_EENS_8epilogue10collective6detail29Sm90TmaWarpSpecializedAdapterINS1H_15DefaultEpilogueISK_SL_SL_NS1G_6thread17LinearCombinationISK_Li1EffLNS1L_9ScaleType4KindE0ELNS_15FloatRoundStyleE2ESK_EENS1_15EpilogueDefaultEEEEEvvEEEEvNT_6ParamsE --------------------------
	.section	.nv.shared._ZN7cutlass13device_kernelINS_4gemm6kernel13GemmUniversalIN4cute5tupleIJiiiiEEENS1_10collective13CollectiveMmaINS1_34MainloopSm90TmaGmmaWarpSpecializedILi3ENS5_IJNS4_1CILi2EEENSA_ILi1EEESC_EEENS1_35KernelTmaWarpSpecializedCooperativeEEENS5_IJNSA_ILi256EEENSA_ILi64EEENSA_ILi128EEEEEENS_6half_tENS5_IJlSC_lEEESK_SL_NS4_8TiledMMAINS4_8MMA_AtomIJNS4_4SM904GMMA25MMA_64x64x16_F32F16F16_SSILNSP_5MajorE0ELSR_0ELNSP_7ScaleInE1ELSS_1EEEEEENS4_6LayoutISD_NS5_IJSC_NSA_ILi0EEESW_EEEEENS5_IJNS4_10UnderscoreESZ_SZ_EEEEENS4_13SM90_TMA_LOADENS4_14ComposedLayoutINS4_7SwizzleILi3ELi4ELi3EEENS4_18smem_ptr_flag_bitsILi16EEENSV_INS5_IJNSA_ILi8EEESH_EEENS5_IJSH_SC_EEEEEEEvNS4_8identityENS4_23SM90_TMA_LOAD_MULTICASTES1C_vS1D_EENS_8epilogue10collective6detail29Sm90TmaWarpSpecializedAdapterINS1H_15DefaultEpilogueISK_SL_SL_NS1G_6thread17LinearCombinationISK_Li1EffLNS1L_9ScaleType4KindE0ELNS_15FloatRoundStyleE2ESK_EENS1_15EpilogueDefaultEEEEEvvEEEEvNT_6ParamsE,"aw",@nobits
	.sectionflags	@""
	.align	16
	.zero		1024


//--------------------- .nv.shared.reserved.0     --------------------------
	.section	.nv.shared.reserved.0,"aw",@nobits
	.weak		__nv_reservedSMEM_offset_0_alias
	.size		__nv_reservedSMEM_offset_0_alias, 0, 0
	.other		__nv_reservedSMEM_offset_0_alias,@"STO_CUDA_RESERVED_SHARED STV_DEFAULT"
__nv_reservedSMEM_offset_0_alias:
	.zero		0


//--------------------- .nv.global                --------------------------
	.section	.nv.global,"aw",@nobits
.nv.global:
	.type		_ZN39_INTERNAL_db629c74_4_k_cu_2318cb3a_37054cute1_E,@object
	.size		_ZN39_INTERNAL_db629c74_4_k_cu_2318cb3a_37054cute1_E,(_ZN39_INTERNAL_db629c74_4_k_cu_2318cb3a_37054cuda3std3__45__cpo6cbeginE - _ZN39_INTERNAL_db629c74_4_k_cu_2318cb3a_37054cute1_E)
_ZN39_INTERNAL_db629c74_4_k_cu_2318cb3a_37054cute1_E:
	.zero		1
	.type		_ZN39_INTERNAL_db629c74_4_k_cu_2318cb3a_37054cuda3std3__45__cpo6cbeginE,@object
	.size		_ZN39_INTERNAL_db629c74_4_k_cu_2318cb3a_37054cuda3std3__45__cpo6cbeginE,(_ZN39_INTERNAL_db629c74_4_k_cu_2318cb3a_37054cuda3std3__48in_placeE - _ZN39_INTERNAL_db629c74_4_k_cu_2318cb3a_37054cuda3std3__45__cpo6cbeginE)
_ZN39_INTERNAL_db629c74_4_k_cu_2318cb3a_37054cuda3std3__45__cpo6cbeginE:
	.zero		1
	.type		_ZN39_INTERNAL_db629c74_4_k_cu_2318cb3a_37054cuda3std3__48in_placeE,@object
	.size		_ZN39_INTERNAL_db629c74_4_k_cu_2318cb3a_37054cuda3std3__48in_placeE,(_ZN39_INTERNAL_db629c74_4_k_cu_2318cb3a_37054cuda3std6ranges3__45__cpo9iter_moveE - _ZN39_INTERNAL_db629c74_4_k_cu_2318cb3a_37054cuda3std3__48in_placeE)
_ZN39_INTERNAL_db629c74_4_k_cu_2318cb3a_37054cuda3std3__48in_placeE:
	.zero		1
	.type		_ZN39_INTERNAL_db629c74_4_k_cu_2318cb3a_37054cuda3std6ranges3__45__cpo9iter_moveE,@object
	.size		_ZN39_INTERNAL_db629c74_4_k_cu_2318cb3a_37054cuda3std6ranges3__45__cpo9iter_moveE,(_ZN39_INTERNAL_db629c74_4_k_cu_2318cb3a_37054cuda3std3__45__cpo5beginE - _ZN39_INTERNAL_db629c74_4_k_cu_2318cb3a_37054cuda3std6ranges3__45__cpo9iter_moveE)
_ZN39_INTERNAL_db629c74_4_k_cu_2318cb3a_37054cuda3std6ranges3__45__cpo9iter_moveE:
	.zero		1
	.type		_ZN39_INTERNAL_db629c74_4_k_cu_2318cb3a_37054cuda3std3__45__cpo5beginE,@object
	.size		_ZN39_INTERNAL_db629c74_4_k_cu_2318cb3a_37054cuda3std3__45__cpo5beginE,(_ZN39_INTERNAL_db629c74_4_k_cu_2318cb3a_37054cuda3std3__441_GLOBAL__N__db629c74_4_k_cu_2318cb3a_37056ignoreE - _ZN39_INTERNAL_db629c74_4_k_cu_2318cb3a_37054cuda3std3__45__cpo5beginE)
_ZN39_INTERNAL_db629c74_4_k_cu_2318cb3a_37054cuda3std3__45__cpo5beginE:
	.zero		1
	.type		_ZN39_INTERNAL_db629c74_4_k_cu_2318cb3a_37054cuda3std3__441_GLOBAL__N__db629c74_4_k_cu_2318cb3a_37056ignoreE,@object
	.size		_ZN39_INTERNAL_db629c74_4_k_cu_2318cb3a_37054cuda3std3__441_GLOBAL__N__db629c74_4_k_cu_2318cb3a_37056ignoreE,(_ZN39_INTERNAL_db629c74_4_k_cu_2318cb3a_37054cute7productE - _ZN39_INTERNAL_db629c74_4_k_cu_2318cb3a_37054cuda3std3__441_GLOBAL__N__db629c74_4_k_cu_2318cb3a_37056ignoreE)
_ZN39_INTERNAL_db629c74_4_k_cu_2318cb3a_37054cuda3std3__441_GLOBAL__N__db629c74_4_k_cu_2318cb3a_37056ignoreE:
	.zero		1
	.type		_ZN39_INTERNAL_db629c74_4_k_cu_2318cb3a_37054cute7productE,@object
	.size		_ZN39_INTERNAL_db629c74_4_k_cu_2318cb3a_37054cute7productE,(_ZN39_INTERNAL_db629c74_4_k_cu_2318cb3a_37054cuda3std3__45__cpo3endE - _ZN39_INTERNAL_db629c74_4_k_cu_2318cb3a_37054cute7productE)
_ZN39_INTERNAL_db629c74_4_k_cu_2318cb3a_37054cute7productE:
	.zero		1
	.type		_ZN39_INTERNAL_db629c74_4_k_cu_2318cb3a_37054cuda3std3__45__cpo3endE,@object
	.size		_ZN39_INTERNAL_db629c74_4_k_cu_2318cb3a_37054cuda3std3__45__cpo3endE,(_ZN39_INTERNAL_db629c74_4_k_cu_2318cb3a_37054cuda3std3__419piecewise_constructE - _ZN39_INTERNAL_db629c74_4_k_cu_2318cb3a_37054cuda3std3__45__cpo3endE)
_ZN39_INTERNAL_db629c74_4_k_cu_2318cb3a_37054cuda3std3__45__cpo3endE:
	.zero		1
	.type		_ZN39_INTERNAL_db629c74_4_k_cu_2318cb3a_37054cuda3std3__419piecewise_constructE,@object
	.size		_ZN39_INTERNAL_db629c74_4_k_cu_2318cb3a_37054cuda3std3__419piecewise_constructE,(_ZN39_INTERNAL_db629c74_4_k_cu_2318cb3a_37054cuda3std3__45__cpo4cendE - _ZN39_INTERNAL_db629c74_4_k_cu_2318cb3a_37054cuda3std3__419piecewise_constructE)
_ZN39_INTERNAL_db629c74_4_k_cu_2318cb3a_37054cuda3std3__419piecewise_constructE:
	.zero		1
	.type		_ZN39_INTERNAL_db629c74_4_k_cu_2318cb3a_37054cuda3std3__45__cpo4cendE,@object
	.size		_ZN39_INTERNAL_db629c74_4_k_cu_2318cb3a_37054cuda3std3__45__cpo4cendE,(_ZN39_INTERNAL_db629c74_4_k_cu_2318cb3a_37054cuda3std6ranges3__45__cpo4swapE - _ZN39_INTERNAL_db629c74_4_k_cu_2318cb3a_37054cuda3std3__45__cpo4cendE)
_ZN39_INTERNAL_db629c74_4_k_cu_2318cb3a_37054cuda3std3__45__cpo4cendE:
	.zero		1
	.type		_ZN39_INTERNAL_db629c74_4_k_cu_2318cb3a_37054cuda3std6ranges3__45__cpo4swapE,@object
	.size		_ZN39_INTERNAL_db629c74_4_k_cu_2318cb3a_37054cuda3std6ranges3__45__cpo4swapE,(.L_8 - _ZN39_INTERNAL_db629c74_4_k_cu_2318cb3a_37054cuda3std6ranges3__45__cpo4swapE)
_ZN39_INTERNAL_db629c74_4_k_cu_2318cb3a_37054cuda3std6ranges3__45__cpo4swapE:
	.zero		1
.L_8:


//--------------------- .nv.constant0._ZN7cutlass13device_kernelINS_4gemm6kernel13GemmUniversalIN4cute5tupleIJiiiiEEENS1_10collective13CollectiveMmaINS1_34MainloopSm90TmaGmmaWarpSpecializedILi3ENS5_IJNS4_1CILi2EEENSA_ILi1EEESC_EEENS1_35KernelTmaWarpSpecializedCooperativeEEENS5_IJNSA_ILi256EEENSA_ILi64EEENSA_ILi128EEEEEENS_6half_tENS5_IJlSC_lEEESK_SL_NS4_8TiledMMAINS4_8MMA_AtomIJNS4_4SM904GMMA25MMA_64x64x16_F32F16F16_SSILNSP_5MajorE0ELSR_0ELNSP_7ScaleInE1ELSS_1EEEEEENS4_6LayoutISD_NS5_IJSC_NSA_ILi0EEESW_EEEEENS5_IJNS4_10UnderscoreESZ_SZ_EEEEENS4_13SM90_TMA_LOADENS4_14ComposedLayoutINS4_7SwizzleILi3ELi4ELi3EEENS4_18smem_ptr_flag_bitsILi16EEENSV_INS5_IJNSA_ILi8EEESH_EEENS5_IJSH_SC_EEEEEEEvNS4_8identityENS4_23SM90_TMA_LOAD_MULTICASTES1C_vS1D_EENS_8epilogue10collective6detail29Sm90TmaWarpSpecializedAdapterINS1H_15DefaultEpilogueISK_SL_SL_NS1G_6thread17LinearCombinationISK_Li1EffLNS1L_9ScaleType4KindE0ELNS_15FloatRoundStyleE2ESK_EENS1_15EpilogueDefaultEEEEEvvEEEEvNT_6ParamsE --------------------------
	.section	.nv.constant0._ZN7cutlass13device_kernelINS_4gemm6kernel13GemmUniversalIN4cute5tupleIJiiiiEEENS1_10collective13CollectiveMmaINS1_34MainloopSm90TmaGmmaWarpSpecializedILi3ENS5_IJNS4_1CILi2EEENSA_ILi1EEESC_EEENS1_35KernelTmaWarpSpecializedCooperativeEEENS5_IJNSA_ILi256EEENSA_ILi64EEENSA_ILi128EEEEEENS_6half_tENS5_IJlSC_lEEESK_SL_NS4_8TiledMMAINS4_8MMA_AtomIJNS4_4SM904GMMA25MMA_64x64x16_F32F16F16_SSILNSP_5MajorE0ELSR_0ELNSP_7ScaleInE1ELSS_1EEEEEENS4_6LayoutISD_NS5_IJSC_NSA_ILi0EEESW_EEEEENS5_IJNS4_10UnderscoreESZ_SZ_EEEEENS4_13SM90_TMA_LOADENS4_14ComposedLayoutINS4_7SwizzleILi3ELi4ELi3EEENS4_18smem_ptr_flag_bitsILi16EEENSV_INS5_IJNSA_ILi8EEESH_EEENS5_IJSH_SC_EEEEEEEvNS4_8identityENS4_23SM90_TMA_LOAD_MULTICASTES1C_vS1D_EENS_8epilogue10collective6detail29Sm90TmaWarpSpecializedAdapterINS1H_15DefaultEpilogueISK_SL_SL_NS1G_6thread17LinearCombinationISK_Li1EffLNS1L_9ScaleType4KindE0ELNS_15FloatRoundStyleE2ESK_EENS1_15EpilogueDefaultEEEEEvvEEEEvNT_6ParamsE,"a",@progbits
	.sectionflags	@""
	.align	4
.nv.constant0._ZN7cutlass13device_kernelINS_4gemm6kernel13GemmUniversalIN4cute5tupleIJiiiiEEENS1_10collective13CollectiveMmaINS1_34MainloopSm90TmaGmmaWarpSpecializedILi3ENS5_IJNS4_1CILi2EEENSA_ILi1EEESC_EEENS1_35KernelTmaWarpSpecializedCooperativeEEENS5_IJNSA_ILi256EEENSA_ILi64EEENSA_ILi128EEEEEENS_6half_tENS5_IJlSC_lEEESK_SL_NS4_8TiledMMAINS4_8MMA_AtomIJNS4_4SM904GMMA25MMA_64x64x16_F32F16F16_SSILNSP_5MajorE0ELSR_0ELNSP_7ScaleInE1ELSS_1EEEEEENS4_6LayoutISD_NS5_IJSC_NSA_ILi0EEESW_EEEEENS5_IJNS4_10UnderscoreESZ_SZ_EEEEENS4_13SM90_TMA_LOADENS4_14ComposedLayoutINS4_7SwizzleILi3ELi4ELi3EEENS4_18smem_ptr_flag_bitsILi16EEENSV_INS5_IJNSA_ILi8EEESH_EEENS5_IJSH_SC_EEEEEEEvNS4_8identityENS4_23SM90_TMA_LOAD_MULTICASTES1C_vS1D_EENS_8epilogue10collective6detail29Sm90TmaWarpSpecializedAdapterINS1H_15DefaultEpilogueISK_SL_SL_NS1G_6thread17LinearCombinationISK_Li1EffLNS1L_9ScaleType4KindE0ELNS_15FloatRoundStyleE2ESK_EENS1_15EpilogueDefaultEEEEEvvEEEEvNT_6ParamsE:
	.zero		1664


//--------------------- SYMBOLS --------------------------

	.type		.nv.reservedSmem.offset0,@object
	.size		.nv.reservedSmem.offset0,0x4
	.type		__assertfail,@function
